	.target	sm_90a

	.elftype	@"ET_EXEC"


//--------------------- .note.nv.tkinfo           --------------------------
	.section	.note.nv.tkinfo,"",@"SHT_NOTE"
	.sectionflags	@"SHF_NOTE_NV_TKINFO"
	.tkinfo
        /*0018*/ 	.word	0x00000002
        /*0030*/ 	.string	""
        /*0030*/ 	.string	"ptxas"
        /*0030*/ 	.string	"Cuda compilation tools, release 13.0, V13.0.88"
        /*0030*/ 	.string	"Build cuda_13.0.r13.0/compiler.36424714_0"
        /*0030*/ 	.string	"-arch sm_90a -m 64 "



//--------------------- .note.nv.cuinfo           --------------------------
	.section	.note.nv.cuinfo,"",@"SHT_NOTE"
	.sectionflags	@"SHF_NOTE_NV_CUINFO"
        /*0018*/ 	.short	0x0002
        /*001a*/ 	.short	0x005a
        /*001c*/ 	.short	0x0082
	.zero		2


//--------------------- .nv.info                  --------------------------
	.section	.nv.info,"",@"SHT_CUDA_INFO"
	.align	4


	//----- nvinfo : EIATTR_REGCOUNT
	.align		4
        /*0000*/ 	.byte	0x04, 0x2f
        /*0002*/ 	.short	(.L_12 - .L_11)
	.align		4
.L_11:
        /*0004*/ 	.word	index@(_ZN7cutlass13device_kernelIN5flash19enable_sm80_to_sm89INS1_16FlashAttnFwdSm80INS1_25CollectiveMainloopFwdSm80ILi8ELi1ELb0EN4cute5tupleIJNS5_1CILi128EEENS7_ILi48EEENS7_ILi256EEEEEELi256ENS_10bfloat16_tEfNS_4arch4Sm80ELb1ELb0ELb0ELb1ELb1ELb1ELb1ELb1EEENS1_21CollectiveEpilogueFwdINS6_IJS8_SA_S9_EEENS6_IJNS7_ILi1EEESI_SI_EEESC_SE_Li256ELb1ELb1ELb1ELb0EEENS1_36VarlenDynamicPersistentTileSchedulerILi128ELi48ELi256ELi256ELb1ELb1ELb0ELb1ELb1ELb1EEEEEEEEEvNT_6ParamsE)
        /*0008*/ 	.word	0x00000004


	//----- nvinfo : EIATTR_FRAME_SIZE
	.align		4
.L_12:
        /*000c*/ 	.byte	0x04, 0x11
        /*000e*/ 	.short	(.L_14 - .L_13)
	.align		4
.L_13:
        /*0010*/ 	.word	index@(_ZN7cutlass13device_kernelIN5flash19enable_sm80_to_sm89INS1_16FlashAttnFwdSm80INS1_25CollectiveMainloopFwdSm80ILi8ELi1ELb0EN4cute5tupleIJNS5_1CILi128EEENS7_ILi48EEENS7_ILi256EEEEEELi256ENS_10bfloat16_tEfNS_4arch4Sm80ELb1ELb0ELb0ELb1ELb1ELb1ELb1ELb1EEENS1_21CollectiveEpilogueFwdINS6_IJS8_SA_S9_EEENS6_IJNS7_ILi1EEESI_SI_EEESC_SE_Li256ELb1ELb1ELb1ELb0EEENS1_36VarlenDynamicPersistentTileSchedulerILi128ELi48ELi256ELi256ELb1ELb1ELb0ELb1ELb1ELb1EEEEEEEEEvNT_6ParamsE)
        /*0014*/ 	.word	0x00000000


	//----- nvinfo : EIATTR_REGCOUNT
	.align		4
.L_14:
        /*0018*/ 	.byte	0x04, 0x2f
        /*001a*/ 	.short	(.L_16 - .L_15)
	.align		4
.L_15:
        /*001c*/ 	.word	index@(_ZN7cutlass13device_kernelIN5flash19enable_sm80_to_sm89INS1_16FlashAttnFwdSm80INS1_25CollectiveMainloopFwdSm80ILi8ELi1ELb0EN4cute5tupleIJNS5_1CILi128EEENS7_ILi64EEENS7_ILi256EEEEEELi256ENS_10bfloat16_tEfNS_4arch4Sm80ELb1ELb0ELb0ELb1ELb1ELb0ELb1ELb1EEENS1_21CollectiveEpilogueFwdINS6_IJS8_SA_S9_EEENS6_IJNS7_ILi1EEESI_SI_EEESC_SE_Li256ELb1ELb1ELb1ELb0EEENS1_36VarlenDynamicPersistentTileSchedulerILi128ELi64ELi256ELi256ELb1ELb1ELb0ELb1ELb1ELb1EEEEEEEEEvNT_6ParamsE)
        /*0020*/ 	.word	0x00000004


	//----- nvinfo : EIATTR_FRAME_SIZE
	.align		4
.L_16:
        /*0024*/ 	.byte	0x04, 0x11
        /*0026*/ 	.short	(.L_18 - .L_17)
	.align		4
.L_17:
        /*0028*/ 	.word	index@(_ZN7cutlass13device_kernelIN5flash19enable_sm80_to_sm89INS1_16FlashAttnFwdSm80INS1_25CollectiveMainloopFwdSm80ILi8ELi1ELb0EN4cute5tupleIJNS5_1CILi128EEENS7_ILi64EEENS7_ILi256EEEEEELi256ENS_10bfloat16_tEfNS_4arch4Sm80ELb1ELb0ELb0ELb1ELb1ELb0ELb1ELb1EEENS1_21CollectiveEpilogueFwdINS6_IJS8_SA_S9_EEENS6_IJNS7_ILi1EEESI_SI_EEESC_SE_Li256ELb1ELb1ELb1ELb0EEENS1_36VarlenDynamicPersistentTileSchedulerILi128ELi64ELi256ELi256ELb1ELb1ELb0ELb1ELb1ELb1EEEEEEEEEvNT_6ParamsE)
        /*002c*/ 	.word	0x00000000


	//----- nvinfo : EIATTR_REGCOUNT
	.align		4
.L_18:
        /*0030*/ 	.byte	0x04, 0x2f
        /*0032*/ 	.short	(.L_20 - .L_19)
	.align		4
.L_19:
        /*0034*/ 	.word	index@(_ZN7cutlass13device_kernelIN5flash19enable_sm80_to_sm89INS1_16FlashAttnFwdSm80INS1_25CollectiveMainloopFwdSm80ILi8ELi1ELb0EN4cute5tupleIJNS5_1CILi128EEENS7_ILi96EEENS7_ILi256EEEEEELi256ENS_10bfloat16_tEfNS_4arch4Sm80ELb1ELb0ELb0ELb0ELb1ELb0ELb1ELb1EEENS1_21CollectiveEpilogueFwdINS6_IJS8_SA_S9_EEENS6_IJNS7_ILi1EEESI_SI_EEESC_SE_Li256ELb0ELb1ELb1ELb0EEENS1_30DynamicPersistentTileSchedulerILi256ELi256ELb1ELb1ELb0EEEEEEEEEvNT_6ParamsE)
        /*0038*/ 	.word	0x00000004


	//----- nvinfo : EIATTR_FRAME_SIZE
	.align		4
.L_20:
        /*003c*/ 	.byte	0x04, 0x11
        /*003e*/ 	.short	(.L_22 - .L_21)
	.align		4
.L_21:
        /*0040*/ 	.word	index@(_ZN7cutlass13device_kernelIN5flash19enable_sm80_to_sm89INS1_16FlashAttnFwdSm80INS1_25CollectiveMainloopFwdSm80ILi8ELi1ELb0EN4cute5tupleIJNS5_1CILi128EEENS7_ILi96EEENS7_ILi256EEEEEELi256ENS_10bfloat16_tEfNS_4arch4Sm80ELb1ELb0ELb0ELb0ELb1ELb0ELb1ELb1EEENS1_21CollectiveEpilogueFwdINS6_IJS8_SA_S9_EEENS6_IJNS7_ILi1EEESI_SI_EEESC_SE_Li256ELb0ELb1ELb1ELb0EEENS1_30DynamicPersistentTileSchedulerILi256ELi256ELb1ELb1ELb0EEEEEEEEEvNT_6ParamsE)
        /*0044*/ 	.word	0x00000000


	//----- nvinfo : EIATTR_REGCOUNT
	.align		4
.L_22:
        /*0048*/ 	.byte	0x04, 0x2f
        /*004a*/ 	.short	(.L_24 - .L_23)
	.align		4
.L_23:
        /*004c*/ 	.word	index@(_ZN7cutlass13device_kernelIN5flash19enable_sm80_to_sm89INS1_16FlashAttnFwdSm80INS1_25CollectiveMainloopFwdSm80ILi8ELi1ELb0EN4cute5tupleIJNS5_1CILi128EEENS7_ILi48EEENS7_ILi256EEEEEELi256ENS_10bfloat16_tEfNS_4arch4Sm80ELb0ELb1ELb0ELb1ELb1ELb1ELb1ELb1EEENS1_21CollectiveEpilogueFwdINS6_IJS8_SA_S9_EEENS6_IJNS7_ILi1EEESI_SI_EEESC_SE_Li256ELb1ELb1ELb1ELb0EEENS1_36VarlenDynamicPersistentTileSchedulerILi128ELi48ELi256ELi256ELb1ELb1ELb0ELb1ELb0ELb1EEEEEEEEEvNT_6ParamsE)
        /*0050*/ 	.word	0x00000004


	//----- nvinfo : EIATTR_FRAME_SIZE
	.align		4
.L_24:
        /*0054*/ 	.byte	0x04, 0x11
        /*0056*/ 	.short	(.L_26 - .L_25)
	.align		4
.L_25:
        /*0058*/ 	.word	index@(_ZN7cutlass13device_kernelIN5flash19enable_sm80_to_sm89INS1_16FlashAttnFwdSm80INS1_25CollectiveMainloopFwdSm80ILi8ELi1ELb0EN4cute5tupleIJNS5_1CILi128EEENS7_ILi48EEENS7_ILi256EEEEEELi256ENS_10bfloat16_tEfNS_4arch4Sm80ELb0ELb1ELb0ELb1ELb1ELb1ELb1ELb1EEENS1_21CollectiveEpilogueFwdINS6_IJS8_SA_S9_EEENS6_IJNS7_ILi1EEESI_SI_EEESC_SE_Li256ELb1ELb1ELb1ELb0EEENS1_36VarlenDynamicPersistentTileSchedulerILi128ELi48ELi256ELi256ELb1ELb1ELb0ELb1ELb0ELb1EEEEEEEEEvNT_6ParamsE)
        /*005c*/ 	.word	0x00000000


	//----- nvinfo : EIATTR_REGCOUNT
	.align		4
.L_26:
        /*0060*/ 	.byte	0x04, 0x2f
        /*0062*/ 	.short	(.L_28 - .L_27)
	.align		4
.L_27:
        /*0064*/ 	.word	index@(_ZN7cutlass13device_kernelIN5flash19enable_sm80_to_sm89INS1_16FlashAttnFwdSm80INS1_25CollectiveMainloopFwdSm80ILi8ELi1ELb0EN4cute5tupleIJNS5_1CILi128EEENS7_ILi64EEENS7_ILi256EEEEEELi256ENS_10bfloat16_tEfNS_4arch4Sm80ELb0ELb1ELb0ELb1ELb1ELb0ELb1ELb1EEENS1_21CollectiveEpilogueFwdINS6_IJS8_SA_S9_EEENS6_IJNS7_ILi1EEESI_SI_EEESC_SE_Li256ELb1ELb1ELb1ELb0EEENS1_36VarlenDynamicPersistentTileSchedulerILi128ELi64ELi256ELi256ELb1ELb1ELb0ELb1ELb0ELb1EEEEEEEEEvNT_6ParamsE)
        /*0068*/ 	.word	0x00000004


	//----- nvinfo : EIATTR_FRAME_SIZE
	.align		4
.L_28:
        /*006c*/ 	.byte	0x04, 0x11
        /*006e*/ 	.short	(.L_30 - .L_29)
	.align		4
.L_29:
        /*0070*/ 	.word	index@(_ZN7cutlass13device_kernelIN5flash19enable_sm80_to_sm89INS1_16FlashAttnFwdSm80INS1_25CollectiveMainloopFwdSm80ILi8ELi1ELb0EN4cute5tupleIJNS5_1CILi128EEENS7_ILi64EEENS7_ILi256EEEEEELi256ENS_10bfloat16_tEfNS_4arch4Sm80ELb0ELb1ELb0ELb1ELb1ELb0ELb1ELb1EEENS1_21CollectiveEpilogueFwdINS6_IJS8_SA_S9_EEENS6_IJNS7_ILi1EEESI_SI_EEESC_SE_Li256ELb1ELb1ELb1ELb0EEENS1_36VarlenDynamicPersistentTileSchedulerILi128ELi64ELi256ELi256ELb1ELb1ELb0ELb1ELb0ELb1EEEEEEEEEvNT_6ParamsE)
        /*0074*/ 	.word	0x00000000


	//----- nvinfo : EIATTR_REGCOUNT
	.align		4
.L_30:
        /*0078*/ 	.byte	0x04, 0x2f
        /*007a*/ 	.short	(.L_32 - .L_31)
	.align		4
.L_31:
        /*007c*/ 	.word	index@(_ZN7cutlass13device_kernelIN5flash19enable_sm80_to_sm89INS1_16FlashAttnFwdSm80INS1_25CollectiveMainloopFwdSm80ILi8ELi1ELb0EN4cute5tupleIJNS5_1CILi128EEENS7_ILi64EEENS7_ILi256EEEEEELi256ENS_10bfloat16_tEfNS_4arch4Sm80ELb0ELb1ELb0ELb0ELb1ELb0ELb1ELb1EEENS1_21CollectiveEpilogueFwdINS6_IJS8_SA_S9_EEENS6_IJNS7_ILi1EEESI_SI_EEESC_SE_Li256ELb0ELb1ELb1ELb0EEENS1_19SingleTileSchedulerILb0ELb1ELb1ELi128EEEEEEEEEvNT_6ParamsE)
        /*0080*/ 	.word	0x00000004


	//----- nvinfo : EIATTR_FRAME_SIZE
	.align		4
.L_32:
        /*0084*/ 	.byte	0x04, 0x11
        /*0086*/ 	.short	(.L_34 - .L_33)
	.align		4
.L_33:
        /*0088*/ 	.word	index@(_ZN7cutlass13device_kernelIN5flash19enable_sm80_to_sm89INS1_16FlashAttnFwdSm80INS1_25CollectiveMainloopFwdSm80ILi8ELi1ELb0EN4cute5tupleIJNS5_1CILi128EEENS7_ILi64EEENS7_ILi256EEEEEELi256ENS_10bfloat16_tEfNS_4arch4Sm80ELb0ELb1ELb0ELb0ELb1ELb0ELb1ELb1EEENS1_21CollectiveEpilogueFwdINS6_IJS8_SA_S9_EEENS6_IJNS7_ILi1EEESI_SI_EEESC_SE_Li256ELb0ELb1ELb1ELb0EEENS1_19SingleTileSchedulerILb0ELb1ELb1ELi128EEEEEEEEEvNT_6ParamsE)
        /*008c*/ 	.word	0x00000000


	//----- nvinfo : EIATTR_REGCOUNT
	.align		4
.L_34:
        /*0090*/ 	.byte	0x04, 0x2f
        /*0092*/ 	.short	(.L_36 - .L_35)
	.align		4
.L_35:
        /*0094*/ 	.word	index@(_ZN7cutlass13device_kernelIN5flash19enable_sm80_to_sm89INS1_16FlashAttnFwdSm80INS1_25CollectiveMainloopFwdSm80ILi8ELi1ELb0EN4cute5tupleIJNS5_1CILi128EEENS7_ILi48EEENS7_ILi256EEEEEELi256ENS_10bfloat16_tEfNS_4arch4Sm80ELb0ELb0ELb0ELb1ELb1ELb1ELb1ELb1EEENS1_21CollectiveEpilogueFwdINS6_IJS8_SA_S9_EEENS6_IJNS7_ILi1EEESI_SI_EEESC_SE_Li256ELb1ELb1ELb1ELb0EEENS1_36VarlenDynamicPersistentTileSchedulerILi128ELi48ELi256ELi256ELb1ELb1ELb0ELb0ELb1ELb1EEEEEEEEEvNT_6ParamsE)
        /*0098*/ 	.word	0x00000004


	//----- nvinfo : EIATTR_FRAME_SIZE
	.align		4
.L_36:
        /*009c*/ 	.byte	0x04, 0x11
        /*009e*/ 	.short	(.L_38 - .L_37)
	.align		4
.L_37:
        /*00a0*/ 	.word	index@(_ZN7cutlass13device_kernelIN5flash19enable_sm80_to_sm89INS1_16FlashAttnFwdSm80INS1_25CollectiveMainloopFwdSm80ILi8ELi1ELb0EN4cute5tupleIJNS5_1CILi128EEENS7_ILi48EEENS7_ILi256EEEEEELi256ENS_10bfloat16_tEfNS_4arch4Sm80ELb0ELb0ELb0ELb1ELb1ELb1ELb1ELb1EEENS1_21CollectiveEpilogueFwdINS6_IJS8_SA_S9_EEENS6_IJNS7_ILi1EEESI_SI_EEESC_SE_Li256ELb1ELb1ELb1ELb0EEENS1_36VarlenDynamicPersistentTileSchedulerILi128ELi48ELi256ELi256ELb1ELb1ELb0ELb0ELb1ELb1EEEEEEEEEvNT_6ParamsE)
        /*00a4*/ 	.word	0x00000000


	//----- nvinfo : EIATTR_REGCOUNT
	.align		4
.L_38:
        /*00a8*/ 	.byte	0x04, 0x2f
        /*00aa*/ 	.short	(.L_40 - .L_39)
	.align		4
.L_39:
        /*00ac*/ 	.word	index@(_ZN7cutlass13device_kernelIN5flash19enable_sm80_to_sm89INS1_16FlashAttnFwdSm80INS1_25CollectiveMainloopFwdSm80ILi8ELi1ELb0EN4cute5tupleIJNS5_1CILi128EEENS7_ILi64EEENS7_ILi256EEEEEELi256ENS_10bfloat16_tEfNS_4arch4Sm80ELb0ELb0ELb0ELb1ELb1ELb0ELb1ELb1EEENS1_21CollectiveEpilogueFwdINS6_IJS8_SA_S9_EEENS6_IJNS7_ILi1EEESI_SI_EEESC_SE_Li256ELb1ELb1ELb1ELb0EEENS1_36VarlenDynamicPersistentTileSchedulerILi128ELi64ELi256ELi256ELb1ELb1ELb0ELb0ELb1ELb1EEEEEEEEEvNT_6ParamsE)
        /*00b0*/ 	.word	0x00000004


	//----- nvinfo : EIATTR_FRAME_SIZE
	.align		4
.L_40:
        /*00b4*/ 	.byte	0x04, 0x11
        /*00b6*/ 	.short	(.L_42 - .L_41)
	.align		4
.L_41:
        /*00b8*/ 	.word	index@(_ZN7cutlass13device_kernelIN5flash19enable_sm80_to_sm89INS1_16FlashAttnFwdSm80INS1_25CollectiveMainloopFwdSm80ILi8ELi1ELb0EN4cute5tupleIJNS5_1CILi128EEENS7_ILi64EEENS7_ILi256EEEEEELi256ENS_10bfloat16_tEfNS_4arch4Sm80ELb0ELb0ELb0ELb1ELb1ELb0ELb1ELb1EEENS1_21CollectiveEpilogueFwdINS6_IJS8_SA_S9_EEENS6_IJNS7_ILi1EEESI_SI_EEESC_SE_Li256ELb1ELb1ELb1ELb0EEENS1_36VarlenDynamicPersistentTileSchedulerILi128ELi64ELi256ELi256ELb1ELb1ELb0ELb0ELb1ELb1EEEEEEEEEvNT_6ParamsE)
        /*00bc*/ 	.word	0x00000000


	//----- nvinfo : EIATTR_REGCOUNT
	.align		4
.L_42:
        /*00c0*/ 	.byte	0x04, 0x2f
        /*00c2*/ 	.short	(.L_44 - .L_43)
	.align		4
.L_43:
        /*00c4*/ 	.word	index@(_ZN7cutlass13device_kernelIN5flash19enable_sm80_to_sm89INS1_16FlashAttnFwdSm80INS1_25CollectiveMainloopFwdSm80ILi8ELi1ELb0EN4cute5tupleIJNS5_1CILi128EEENS7_ILi96EEENS7_ILi256EEEEEELi256ENS_10bfloat16_tEfNS_4arch4Sm80ELb0ELb0ELb0ELb0ELb1ELb0ELb1ELb1EEENS1_21CollectiveEpilogueFwdINS6_IJS8_SA_S9_EEENS6_IJNS7_ILi1EEESI_SI_EEESC_SE_Li256ELb0ELb1ELb1ELb0EEENS1_19SingleTileSchedulerILb0ELb1ELb1ELi128EEEEEEEEEvNT_6ParamsE)
        /*00c8*/ 	.word	0x00000004


	//----- nvinfo : EIATTR_FRAME_SIZE
	.align		4
.L_44:
        /*00cc*/ 	.byte	0x04, 0x11
        /*00ce*/ 	.short	(.L_46 - .L_45)
	.align		4
.L_45:
        /*00d0*/ 	.word	index@(_ZN7cutlass13device_kernelIN5flash19enable_sm80_to_sm89INS1_16FlashAttnFwdSm80INS1_25CollectiveMainloopFwdSm80ILi8ELi1ELb0EN4cute5tupleIJNS5_1CILi128EEENS7_ILi96EEENS7_ILi256EEEEEELi256ENS_10bfloat16_tEfNS_4arch4Sm80ELb0ELb0ELb0ELb0ELb1ELb0ELb1ELb1EEENS1_21CollectiveEpilogueFwdINS6_IJS8_SA_S9_EEENS6_IJNS7_ILi1EEESI_SI_EEESC_SE_Li256ELb0ELb1ELb1ELb0EEENS1_19SingleTileSchedulerILb0ELb1ELb1ELi128EEEEEEEEEvNT_6ParamsE)
        /*00d4*/ 	.word	0x00000000


	//----- nvinfo : EIATTR_REGCOUNT
	.align		4
.L_46:
        /*00d8*/ 	.byte	0x04, 0x2f
        /*00da*/ 	.short	(.L_48 - .L_47)
	.align		4
.L_47:
        /*00dc*/ 	.word	index@(_ZN7cutlass13device_kernelIN5flash19enable_sm80_to_sm89INS1_16FlashAttnFwdSm80INS1_25CollectiveMainloopFwdSm80ILi8ELi1ELb0EN4cute5tupleIJNS5_1CILi128EEENS7_ILi32EEENS7_ILi256EEEEEELi256ENS_10bfloat16_tEfNS_4arch4Sm80ELb1ELb0ELb0ELb1ELb1ELb1ELb1ELb1EEENS1_21CollectiveEpilogueFwdINS6_IJS8_SA_S9_EEENS6_IJNS7_ILi1EEESI_SI_EEESC_SE_Li256ELb1ELb1ELb1ELb0EEENS1_36VarlenDynamicPersistentTileSchedulerILi128ELi32ELi256ELi256ELb1ELb1ELb0ELb1ELb1ELb1EEEEEEEEEvNT_6ParamsE)
        /*00e0*/ 	.word	0x00000004


	//----- nvinfo : EIATTR_FRAME_SIZE
	.align		4
.L_48:
        /*00e4*/ 	.byte	0x04, 0x11
        /*00e6*/ 	.short	(.L_50 - .L_49)
	.align		4
.L_49:
        /*00e8*/ 	.word	index@(_ZN7cutlass13device_kernelIN5flash19enable_sm80_to_sm89INS1_16FlashAttnFwdSm80INS1_25CollectiveMainloopFwdSm80ILi8ELi1ELb0EN4cute5tupleIJNS5_1CILi128EEENS7_ILi32EEENS7_ILi256EEEEEELi256ENS_10bfloat16_tEfNS_4arch4Sm80ELb1ELb0ELb0ELb1ELb1ELb1ELb1ELb1EEENS1_21CollectiveEpilogueFwdINS6_IJS8_SA_S9_EEENS6_IJNS7_ILi1EEESI_SI_EEESC_SE_Li256ELb1ELb1ELb1ELb0EEENS1_36VarlenDynamicPersistentTileSchedulerILi128ELi32ELi256ELi256ELb1ELb1ELb0ELb1ELb1ELb1EEEEEEEEEvNT_6ParamsE)
        /*00ec*/ 	.word	0x00000000


	//----- nvinfo : EIATTR_REGCOUNT
	.align		4
.L_50:
        /*00f0*/ 	.byte	0x04, 0x2f
        /*00f2*/ 	.short	(.L_52 - .L_51)
	.align		4
.L_51:
        /*00f4*/ 	.word	index@(_ZN7cutlass13device_kernelIN5flash19enable_sm80_to_sm89INS1_16FlashAttnFwdSm80INS1_25CollectiveMainloopFwdSm80ILi8ELi1ELb1EN4cute5tupleIJNS5_1CILi128EEENS7_ILi48EEENS7_ILi256EEEEEELi256ENS_10bfloat16_tEfNS_4arch4Sm80ELb1ELb0ELb0ELb1ELb1ELb0ELb1ELb1EEENS1_21CollectiveEpilogueFwdINS6_IJS8_SA_S9_EEENS6_IJNS7_ILi1EEESI_SI_EEESC_SE_Li256ELb1ELb1ELb1ELb0EEENS1_36VarlenDynamicPersistentTileSchedulerILi128ELi48ELi256ELi256ELb1ELb1ELb0ELb1ELb1ELb1EEEEEEEEEvNT_6ParamsE)
        /*00f8*/ 	.word	0x00000004


	//----- nvinfo : EIATTR_FRAME_SIZE
	.align		4
.L_52:
        /*00fc*/ 	.byte	0x04, 0x11
        /*00fe*/ 	.short	(.L_54 - .L_53)
	.align		4
.L_53:
        /*0100*/ 	.word	index@(_ZN7cutlass13device_kernelIN5flash19enable_sm80_to_sm89INS1_16FlashAttnFwdSm80INS1_25CollectiveMainloopFwdSm80ILi8ELi1ELb1EN4cute5tupleIJNS5_1CILi128EEENS7_ILi48EEENS7_ILi256EEEEEELi256ENS_10bfloat16_tEfNS_4arch4Sm80ELb1ELb0ELb0ELb1ELb1ELb0ELb1ELb1EEENS1_21CollectiveEpilogueFwdINS6_IJS8_SA_S9_EEENS6_IJNS7_ILi1EEESI_SI_EEESC_SE_Li256ELb1ELb1ELb1ELb0EEENS1_36VarlenDynamicPersistentTileSchedulerILi128ELi48ELi256ELi256ELb1ELb1ELb0ELb1ELb1ELb1EEEEEEEEEvNT_6ParamsE)
        /*0104*/ 	.word	0x00000000


	//----- nvinfo : EIATTR_REGCOUNT
	.align		4
.L_54:
        /*0108*/ 	.byte	0x04, 0x2f
        /*010a*/ 	.short	(.L_56 - .L_55)
	.align		4
.L_55:
        /*010c*/ 	.word	index@(_ZN7cutlass13device_kernelIN5flash19enable_sm80_to_sm89INS1_16FlashAttnFwdSm80INS1_25CollectiveMainloopFwdSm80ILi8ELi1ELb1EN4cute5tupleIJNS5_1CILi128EEENS7_ILi64EEENS7_ILi256EEEEEELi256ENS_10bfloat16_tEfNS_4arch4Sm80ELb1ELb0ELb0ELb0ELb1ELb0ELb1ELb1EEENS1_21CollectiveEpilogueFwdINS6_IJS8_SA_S9_EEENS6_IJNS7_ILi1EEESI_SI_EEESC_SE_Li256ELb0ELb1ELb1ELb0EEENS1_30DynamicPersistentTileSchedulerILi256ELi256ELb1ELb1ELb0EEEEEEEEEvNT_6ParamsE)
        /*0110*/ 	.word	0x00000004


	//----- nvinfo : EIATTR_FRAME_SIZE
	.align		4
.L_56:
        /*0114*/ 	.byte	0x04, 0x11
        /*0116*/ 	.short	(.L_58 - .L_57)
	.align		4
.L_57:
        /*0118*/ 	.word	index@(_ZN7cutlass13device_kernelIN5flash19enable_sm80_to_sm89INS1_16FlashAttnFwdSm80INS1_25CollectiveMainloopFwdSm80ILi8ELi1ELb1EN4cute5tupleIJNS5_1CILi128EEENS7_ILi64EEENS7_ILi256EEEEEELi256ENS_10bfloat16_tEfNS_4arch4Sm80ELb1ELb0ELb0ELb0ELb1ELb0ELb1ELb1EEENS1_21CollectiveEpilogueFwdINS6_IJS8_SA_S9_EEENS6_IJNS7_ILi1EEESI_SI_EEESC_SE_Li256ELb0ELb1ELb1ELb0EEENS1_30DynamicPersistentTileSchedulerILi256ELi256ELb1ELb1ELb0EEEEEEEEEvNT_6ParamsE)
        /*011c*/ 	.word	0x00000000


	//----- nvinfo : EIATTR_REGCOUNT
	.align		4
.L_58:
        /*0120*/ 	.byte	0x04, 0x2f
        /*0122*/ 	.short	(.L_60 - .L_59)
	.align		4
.L_59:
        /*0124*/ 	.word	index@(_ZN7cutlass13device_kernelIN5flash19enable_sm80_to_sm89INS1_16FlashAttnFwdSm80INS1_25CollectiveMainloopFwdSm80ILi8ELi1ELb0EN4cute5tupleIJNS5_1CILi128EEENS7_ILi32EEENS7_ILi256EEEEEELi256ENS_10bfloat16_tEfNS_4arch4Sm80ELb0ELb1ELb0ELb1ELb1ELb1ELb1ELb1EEENS1_21CollectiveEpilogueFwdINS6_IJS8_SA_S9_EEENS6_IJNS7_ILi1EEESI_SI_EEESC_SE_Li256ELb1ELb1ELb1ELb0EEENS1_36VarlenDynamicPersistentTileSchedulerILi128ELi32ELi256ELi256ELb1ELb1ELb0ELb1ELb0ELb1EEEEEEEEEvNT_6ParamsE)
        /*0128*/ 	.word	0x00000004


	//----- nvinfo : EIATTR_FRAME_SIZE
	.align		4
.L_60:
        /*012c*/ 	.byte	0x04, 0x11
        /*012e*/ 	.short	(.L_62 - .L_61)
	.align		4
.L_61:
        /*0130*/ 	.word	index@(_ZN7cutlass13device_kernelIN5flash19enable_sm80_to_sm89INS1_16FlashAttnFwdSm80INS1_25CollectiveMainloopFwdSm80ILi8ELi1ELb0EN4cute5tupleIJNS5_1CILi128EEENS7_ILi32EEENS7_ILi256EEEEEELi256ENS_10bfloat16_tEfNS_4arch4Sm80ELb0ELb1ELb0ELb1ELb1ELb1ELb1ELb1EEENS1_21CollectiveEpilogueFwdINS6_IJS8_SA_S9_EEENS6_IJNS7_ILi1EEESI_SI_EEESC_SE_Li256ELb1ELb1ELb1ELb0EEENS1_36VarlenDynamicPersistentTileSchedulerILi128ELi32ELi256ELi256ELb1ELb1ELb0ELb1ELb0ELb1EEEEEEEEEvNT_6ParamsE)
        /*0134*/ 	.word	0x00000000


	//----- nvinfo : EIATTR_REGCOUNT
	.align		4
.L_62:
        /*0138*/ 	.byte	0x04, 0x2f
        /*013a*/ 	.short	(.L_64 - .L_63)
	.align		4
.L_63:
        /*013c*/ 	.word	index@(_ZN7cutlass13device_kernelIN5flash19enable_sm80_to_sm89INS1_16FlashAttnFwdSm80INS1_25CollectiveMainloopFwdSm80ILi8ELi1ELb1EN4cute5tupleIJNS5_1CILi128EEENS7_ILi48EEENS7_ILi256EEEEEELi256ENS_10bfloat16_tEfNS_4arch4Sm80ELb0ELb1ELb0ELb1ELb1ELb0ELb1ELb1EEENS1_21CollectiveEpilogueFwdINS6_IJS8_SA_S9_EEENS6_IJNS7_ILi1EEESI_SI_EEESC_SE_Li256ELb1ELb1ELb1ELb0EEENS1_36VarlenDynamicPersistentTileSchedulerILi128ELi48ELi256ELi256ELb1ELb1ELb0ELb1ELb0ELb1EEEEEEEEEvNT_6ParamsE)
        /*0140*/ 	.word	0x00000004


	//----- nvinfo : EIATTR_FRAME_SIZE
	.align		4
.L_64:
        /*0144*/ 	.byte	0x04, 0x11
        /*0146*/ 	.short	(.L_66 - .L_65)
	.align		4
.L_65:
        /*0148*/ 	.word	index@(_ZN7cutlass13device_kernelIN5flash19enable_sm80_to_sm89INS1_16FlashAttnFwdSm80INS1_25CollectiveMainloopFwdSm80ILi8ELi1ELb1EN4cute5tupleIJNS5_1CILi128EEENS7_ILi48EEENS7_ILi256EEEEEELi256ENS_10bfloat16_tEfNS_4arch4Sm80ELb0ELb1ELb0ELb1ELb1ELb0ELb1ELb1EEENS1_21CollectiveEpilogueFwdINS6_IJS8_SA_S9_EEENS6_IJNS7_ILi1EEESI_SI_EEESC_SE_Li256ELb1ELb1ELb1ELb0EEENS1_36VarlenDynamicPersistentTileSchedulerILi128ELi48ELi256ELi256ELb1ELb1ELb0ELb1ELb0ELb1EEEEEEEEEvNT_6ParamsE)
        /*014c*/ 	.word	0x00000000


	//----- nvinfo : EIATTR_REGCOUNT
	.align		4
.L_66:
        /*0150*/ 	.byte	0x04, 0x2f
        /*0152*/ 	.short	(.L_68 - .L_67)
	.align		4
.L_67:
        /*0154*/ 	.word	index@(_ZN7cutlass13device_kernelIN5flash19enable_sm80_to_sm89INS1_16FlashAttnFwdSm80INS1_25CollectiveMainloopFwdSm80ILi8ELi1ELb1EN4cute5tupleIJNS5_1CILi128EEENS7_ILi48EEENS7_ILi256EEEEEELi256ENS_10bfloat16_tEfNS_4arch4Sm80ELb0ELb1ELb0ELb0ELb1ELb0ELb1ELb1EEENS1_21CollectiveEpilogueFwdINS6_IJS8_SA_S9_EEENS6_IJNS7_ILi1EEESI_SI_EEESC_SE_Li256ELb0ELb1ELb1ELb0EEENS1_19SingleTileSchedulerILb0ELb1ELb1ELi128EEEEEEEEEvNT_6ParamsE)
        /*0158*/ 	.word	0x00000004


	//----- nvinfo : EIATTR_FRAME_SIZE
	.align		4
.L_68:
        /*015c*/ 	.byte	0x04, 0x11
        /*015e*/ 	.short	(.L_70 - .L_69)
	.align		4
.L_69:
        /*0160*/ 	.word	index@(_ZN7cutlass13device_kernelIN5flash19enable_sm80_to_sm89INS1_16FlashAttnFwdSm80INS1_25CollectiveMainloopFwdSm80ILi8ELi1ELb1EN4cute5tupleIJNS5_1CILi128EEENS7_ILi48EEENS7_ILi256EEEEEELi256ENS_10bfloat16_tEfNS_4arch4Sm80ELb0ELb1ELb0ELb0ELb1ELb0ELb1ELb1EEENS1_21CollectiveEpilogueFwdINS6_IJS8_SA_S9_EEENS6_IJNS7_ILi1EEESI_SI_EEESC_SE_Li256ELb0ELb1ELb1ELb0EEENS1_19SingleTileSchedulerILb0ELb1ELb1ELi128EEEEEEEEEvNT_6ParamsE)
        /*0164*/ 	.word	0x00000000


	//----- nvinfo : EIATTR_REGCOUNT
	.align		4
.L_70:
        /*0168*/ 	.byte	0x04, 0x2f
        /*016a*/ 	.short	(.L_72 - .L_71)
	.align		4
.L_71:
        /*016c*/ 	.word	index@(_ZN7cutlass13device_kernelIN5flash19enable_sm80_to_sm89INS1_16FlashAttnFwdSm80INS1_25CollectiveMainloopFwdSm80ILi8ELi1ELb0EN4cute5tupleIJNS5_1CILi128EEENS7_ILi32EEENS7_ILi256EEEEEELi256ENS_10bfloat16_tEfNS_4arch4Sm80ELb0ELb0ELb0ELb1ELb1ELb1ELb1ELb1EEENS1_21CollectiveEpilogueFwdINS6_IJS8_SA_S9_EEENS6_IJNS7_ILi1EEESI_SI_EEESC_SE_Li256ELb1ELb1ELb1ELb0EEENS1_36VarlenDynamicPersistentTileSchedulerILi128ELi32ELi256ELi256ELb1ELb1ELb0ELb0ELb1ELb1EEEEEEEEEvNT_6ParamsE)
        /*0170*/ 	.word	0x00000004


	//----- nvinfo : EIATTR_FRAME_SIZE
	.align		4
.L_72:
        /*0174*/ 	.byte	0x04, 0x11
        /*0176*/ 	.short	(.L_74 - .L_73)
	.align		4
.L_73:
        /*0178*/ 	.word	index@(_ZN7cutlass13device_kernelIN5flash19enable_sm80_to_sm89INS1_16FlashAttnFwdSm80INS1_25CollectiveMainloopFwdSm80ILi8ELi1ELb0EN4cute5tupleIJNS5_1CILi128EEENS7_ILi32EEENS7_ILi256EEEEEELi256ENS_10bfloat16_tEfNS_4arch4Sm80ELb0ELb0ELb0ELb1ELb1ELb1ELb1ELb1EEENS1_21CollectiveEpilogueFwdINS6_IJS8_SA_S9_EEENS6_IJNS7_ILi1EEESI_SI_EEESC_SE_Li256ELb1ELb1ELb1ELb0EEENS1_36VarlenDynamicPersistentTileSchedulerILi128ELi32ELi256ELi256ELb1ELb1ELb0ELb0ELb1ELb1EEEEEEEEEvNT_6ParamsE)
        /*017c*/ 	.word	0x00000000


	//----- nvinfo : EIATTR_REGCOUNT
	.align		4
.L_74:
        /*0180*/ 	.byte	0x04, 0x2f
        /*0182*/ 	.short	(.L_76 - .L_75)
	.align		4
.L_75:
        /*0184*/ 	.word	index@(_ZN7cutlass13device_kernelIN5flash19enable_sm80_to_sm89INS1_16FlashAttnFwdSm80INS1_25CollectiveMainloopFwdSm80ILi8ELi1ELb1EN4cute5tupleIJNS5_1CILi128EEENS7_ILi48EEENS7_ILi256EEEEEELi256ENS_10bfloat16_tEfNS_4arch4Sm80ELb0ELb0ELb0ELb1ELb1ELb0ELb1ELb1EEENS1_21CollectiveEpilogueFwdINS6_IJS8_SA_S9_EEENS6_IJNS7_ILi1EEESI_SI_EEESC_SE_Li256ELb1ELb1ELb1ELb0EEENS1_36VarlenDynamicPersistentTileSchedulerILi128ELi48ELi256ELi256ELb1ELb1ELb0ELb0ELb1ELb1EEEEEEEEEvNT_6ParamsE)
        /*0188*/ 	.word	0x00000004


	//----- nvinfo : EIATTR_FRAME_SIZE
	.align		4
.L_76:
        /*018c*/ 	.byte	0x04, 0x11
        /*018e*/ 	.short	(.L_78 - .L_77)
	.align		4
.L_77:
        /*0190*/ 	.word	index@(_ZN7cutlass13device_kernelIN5flash19enable_sm80_to_sm89INS1_16FlashAttnFwdSm80INS1_25CollectiveMainloopFwdSm80ILi8ELi1ELb1EN4cute5tupleIJNS5_1CILi128EEENS7_ILi48EEENS7_ILi256EEEEEELi256ENS_10bfloat16_tEfNS_4arch4Sm80ELb0ELb0ELb0ELb1ELb1ELb0ELb1ELb1EEENS1_21CollectiveEpilogueFwdINS6_IJS8_SA_S9_EEENS6_IJNS7_ILi1EEESI_SI_EEESC_SE_Li256ELb1ELb1ELb1ELb0EEENS1_36VarlenDynamicPersistentTileSchedulerILi128ELi48ELi256ELi256ELb1ELb1ELb0ELb0ELb1ELb1EEEEEEEEEvNT_6ParamsE)
        /*0194*/ 	.word	0x00000000


	//----- nvinfo : EIATTR_REGCOUNT
	.align		4
.L_78:
        /*0198*/ 	.byte	0x04, 0x2f
        /*019a*/ 	.short	(.L_80 - .L_79)
	.align		4
.L_79:
        /*019c*/ 	.word	index@(_ZN7cutlass13device_kernelIN5flash19enable_sm80_to_sm89INS1_16FlashAttnFwdSm80INS1_25CollectiveMainloopFwdSm80ILi8ELi1ELb1EN4cute5tupleIJNS5_1CILi128EEENS7_ILi64EEENS7_ILi256EEEEEELi256ENS_10bfloat16_tEfNS_4arch4Sm80ELb0ELb0ELb0ELb0ELb1ELb0ELb1ELb1EEENS1_21CollectiveEpilogueFwdINS6_IJS8_SA_S9_EEENS6_IJNS7_ILi1EEESI_SI_EEESC_SE_Li256ELb0ELb1ELb1ELb0EEENS1_19SingleTileSchedulerILb0ELb1ELb1ELi128EEEEEEEEEvNT_6ParamsE)
        /*01a0*/ 	.word	0x00000004


	//----- nvinfo : EIATTR_FRAME_SIZE
	.align		4
.L_80:
        /*01a4*/ 	.byte	0x04, 0x11
        /*01a6*/ 	.short	(.L_82 - .L_81)
	.align		4
.L_81:
        /*01a8*/ 	.word	index@(_ZN7cutlass13device_kernelIN5flash19enable_sm80_to_sm89INS1_16FlashAttnFwdSm80INS1_25CollectiveMainloopFwdSm80ILi8ELi1ELb1EN4cute5tupleIJNS5_1CILi128EEENS7_ILi64EEENS7_ILi256EEEEEELi256ENS_10bfloat16_tEfNS_4arch4Sm80ELb0ELb0ELb0ELb0ELb1ELb0ELb1ELb1EEENS1_21CollectiveEpilogueFwdINS6_IJS8_SA_S9_EEENS6_IJNS7_ILi1EEESI_SI_EEESC_SE_Li256ELb0ELb1ELb1ELb0EEENS1_19SingleTileSchedulerILb0ELb1ELb1ELi128EEEEEEEEEvNT_6ParamsE)
        /*01ac*/ 	.word	0x00000000


	//----- nvinfo : EIATTR_MIN_STACK_SIZE
	.align		4
.L_82:
        /*01b0*/ 	.byte	0x04, 0x12
        /*01b2*/ 	.short	(.L_84 - .L_83)
	.align		4
.L_83:
        /*01b4*/ 	.word	index@(_ZN7cutlass13device_kernelIN5flash19enable_sm80_to_sm89INS1_16FlashAttnFwdSm80INS1_25CollectiveMainloopFwdSm80ILi8ELi1ELb1EN4cute5tupleIJNS5_1CILi128EEENS7_ILi64EEENS7_ILi256EEEEEELi256ENS_10bfloat16_tEfNS_4arch4Sm80ELb0ELb0ELb0ELb0ELb1ELb0ELb1ELb1EEENS1_21CollectiveEpilogueFwdINS6_IJS8_SA_S9_EEENS6_IJNS7_ILi1EEESI_SI_EEESC_SE_Li256ELb0ELb1ELb1ELb0EEENS1_19SingleTileSchedulerILb0ELb1ELb1ELi128EEEEEEEEEvNT_6ParamsE)
        /*01b8*/ 	.word	0x00000000


	//----- nvinfo : EIATTR_MIN_STACK_SIZE
	.align		4
.L_84:
        /*01bc*/ 	.byte	0x04, 0x12
        /*01be*/ 	.short	(.L_86 - .L_85)
	.align		4
.L_85:
        /*01c0*/ 	.word	index@(_ZN7cutlass13device_kernelIN5flash19enable_sm80_to_sm89INS1_16FlashAttnFwdSm80INS1_25CollectiveMainloopFwdSm80ILi8ELi1ELb1EN4cute5tupleIJNS5_1CILi128EEENS7_ILi48EEENS7_ILi256EEEEEELi256ENS_10bfloat16_tEfNS_4arch4Sm80ELb0ELb0ELb0ELb1ELb1ELb0ELb1ELb1EEENS1_21CollectiveEpilogueFwdINS6_IJS8_SA_S9_EEENS6_IJNS7_ILi1EEESI_SI_EEESC_SE_Li256ELb1ELb1ELb1ELb0EEENS1_36VarlenDynamicPersistentTileSchedulerILi128ELi48ELi256ELi256ELb1ELb1ELb0ELb0ELb1ELb1EEEEEEEEEvNT_6ParamsE)
        /*01c4*/ 	.word	0x00000000


	//----- nvinfo : EIATTR_MIN_STACK_SIZE
	.align		4
.L_86:
        /*01c8*/ 	.byte	0x04, 0x12
        /*01ca*/ 	.short	(.L_88 - .L_87)
	.align		4
.L_87:
        /*01cc*/ 	.word	index@(_ZN7cutlass13device_kernelIN5flash19enable_sm80_to_sm89INS1_16FlashAttnFwdSm80INS1_25CollectiveMainloopFwdSm80ILi8ELi1ELb0EN4cute5tupleIJNS5_1CILi128EEENS7_ILi32EEENS7_ILi256EEEEEELi256ENS_10bfloat16_tEfNS_4arch4Sm80ELb0ELb0ELb0ELb1ELb1ELb1ELb1ELb1EEENS1_21CollectiveEpilogueFwdINS6_IJS8_SA_S9_EEENS6_IJNS7_ILi1EEESI_SI_EEESC_SE_Li256ELb1ELb1ELb1ELb0EEENS1_36VarlenDynamicPersistentTileSchedulerILi128ELi32ELi256ELi256ELb1ELb1ELb0ELb0ELb1ELb1EEEEEEEEEvNT_6ParamsE)
        /*01d0*/ 	.word	0x00000000


	//----- nvinfo : EIATTR_MIN_STACK_SIZE
	.align		4
.L_88:
        /*01d4*/ 	.byte	0x04, 0x12
        /*01d6*/ 	.short	(.L_90 - .L_89)
	.align		4
.L_89:
        /*01d8*/ 	.word	index@(_ZN7cutlass13device_kernelIN5flash19enable_sm80_to_sm89INS1_16FlashAttnFwdSm80INS1_25CollectiveMainloopFwdSm80ILi8ELi1ELb1EN4cute5tupleIJNS5_1CILi128EEENS7_ILi48EEENS7_ILi256EEEEEELi256ENS_10bfloat16_tEfNS_4arch4Sm80ELb0ELb1ELb0ELb0ELb1ELb0ELb1ELb1EEENS1_21CollectiveEpilogueFwdINS6_IJS8_SA_S9_EEENS6_IJNS7_ILi1EEESI_SI_EEESC_SE_Li256ELb0ELb1ELb1ELb0EEENS1_19SingleTileSchedulerILb0ELb1ELb1ELi128EEEEEEEEEvNT_6ParamsE)
        /*01dc*/ 	.word	0x00000000


	//----- nvinfo : EIATTR_MIN_STACK_SIZE
	.align		4
.L_90:
        /*01e0*/ 	.byte	0x04, 0x12
        /*01e2*/ 	.short	(.L_92 - .L_91)
	.align		4
.L_91:
        /*01e4*/ 	.word	index@(_ZN7cutlass13device_kernelIN5flash19enable_sm80_to_sm89INS1_16FlashAttnFwdSm80INS1_25CollectiveMainloopFwdSm80ILi8ELi1ELb1EN4cute5tupleIJNS5_1CILi128EEENS7_ILi48EEENS7_ILi256EEEEEELi256ENS_10bfloat16_tEfNS_4arch4Sm80ELb0ELb1ELb0ELb1ELb1ELb0ELb1ELb1EEENS1_21CollectiveEpilogueFwdINS6_IJS8_SA_S9_EEENS6_IJNS7_ILi1EEESI_SI_EEESC_SE_Li256ELb1ELb1ELb1ELb0EEENS1_36VarlenDynamicPersistentTileSchedulerILi128ELi48ELi256ELi256ELb1ELb1ELb0ELb1ELb0ELb1EEEEEEEEEvNT_6ParamsE)
        /*01e8*/ 	.word	0x00000000


	//----- nvinfo : EIATTR_MIN_STACK_SIZE
	.align		4
.L_92:
        /*01ec*/ 	.byte	0x04, 0x12
        /*01ee*/ 	.short	(.L_94 - .L_93)
	.align		4
.L_93:
        /*01f0*/ 	.word	index@(_ZN7cutlass13device_kernelIN5flash19enable_sm80_to_sm89INS1_16FlashAttnFwdSm80INS1_25CollectiveMainloopFwdSm80ILi8ELi1ELb0EN4cute5tupleIJNS5_1CILi128EEENS7_ILi32EEENS7_ILi256EEEEEELi256ENS_10bfloat16_tEfNS_4arch4Sm80ELb0ELb1ELb0ELb1ELb1ELb1ELb1ELb1EEENS1_21CollectiveEpilogueFwdINS6_IJS8_SA_S9_EEENS6_IJNS7_ILi1EEESI_SI_EEESC_SE_Li256ELb1ELb1ELb1ELb0EEENS1_36VarlenDynamicPersistentTileSchedulerILi128ELi32ELi256ELi256ELb1ELb1ELb0ELb1ELb0ELb1EEEEEEEEEvNT_6ParamsE)
        /*01f4*/ 	.word	0x00000000


	//----- nvinfo : EIATTR_MIN_STACK_SIZE
	.align		4
.L_94:
        /*01f8*/ 	.byte	0x04, 0x12
        /*01fa*/ 	.short	(.L_96 - .L_95)
	.align		4
.L_95:
        /*01fc*/ 	.word	index@(_ZN7cutlass13device_kernelIN5flash19enable_sm80_to_sm89INS1_16FlashAttnFwdSm80INS1_25CollectiveMainloopFwdSm80ILi8ELi1ELb1EN4cute5tupleIJNS5_1CILi128EEENS7_ILi64EEENS7_ILi256EEEEEELi256ENS_10bfloat16_tEfNS_4arch4Sm80ELb1ELb0ELb0ELb0ELb1ELb0ELb1ELb1EEENS1_21CollectiveEpilogueFwdINS6_IJS8_SA_S9_EEENS6_IJNS7_ILi1EEESI_SI_EEESC_SE_Li256ELb0ELb1ELb1ELb0EEENS1_30DynamicPersistentTileSchedulerILi256ELi256ELb1ELb1ELb0EEEEEEEEEvNT_6ParamsE)
        /*0200*/ 	.word	0x00000000


	//----- nvinfo : EIATTR_MIN_STACK_SIZE
	.align		4
.L_96:
        /*0204*/ 	.byte	0x04, 0x12
        /*0206*/ 	.short	(.L_98 - .L_97)
	.align		4
.L_97:
        /*0208*/ 	.word	index@(_ZN7cutlass13device_kernelIN5flash19enable_sm80_to_sm89INS1_16FlashAttnFwdSm80INS1_25CollectiveMainloopFwdSm80ILi8ELi1ELb1EN4cute5tupleIJNS5_1CILi128EEENS7_ILi48EEENS7_ILi256EEEEEELi256ENS_10bfloat16_tEfNS_4arch4Sm80ELb1ELb0ELb0ELb1ELb1ELb0ELb1ELb1EEENS1_21CollectiveEpilogueFwdINS6_IJS8_SA_S9_EEENS6_IJNS7_ILi1EEESI_SI_EEESC_SE_Li256ELb1ELb1ELb1ELb0EEENS1_36VarlenDynamicPersistentTileSchedulerILi128ELi48ELi256ELi256ELb1ELb1ELb0ELb1ELb1ELb1EEEEEEEEEvNT_6ParamsE)
        /*020c*/ 	.word	0x00000000


	//----- nvinfo : EIATTR_MIN_STACK_SIZE
	.align		4
.L_98:
        /*0210*/ 	.byte	0x04, 0x12
        /*0212*/ 	.short	(.L_100 - .L_99)
	.align		4
.L_99:
        /*0214*/ 	.word	index@(_ZN7cutlass13device_kernelIN5flash19enable_sm80_to_sm89INS1_16FlashAttnFwdSm80INS1_25CollectiveMainloopFwdSm80ILi8ELi1ELb0EN4cute5tupleIJNS5_1CILi128EEENS7_ILi32EEENS7_ILi256EEEEEELi256ENS_10bfloat16_tEfNS_4arch4Sm80ELb1ELb0ELb0ELb1ELb1ELb1ELb1ELb1EEENS1_21CollectiveEpilogueFwdINS6_IJS8_SA_S9_EEENS6_IJNS7_ILi1EEESI_SI_EEESC_SE_Li256ELb1ELb1ELb1ELb0EEENS1_36VarlenDynamicPersistentTileSchedulerILi128ELi32ELi256ELi256ELb1ELb1ELb0ELb1ELb1ELb1EEEEEEEEEvNT_6ParamsE)
        /*0218*/ 	.word	0x00000000


	//----- nvinfo : EIATTR_MIN_STACK_SIZE
	.align		4
.L_100:
        /*021c*/ 	.byte	0x04, 0x12
        /*021e*/ 	.short	(.L_102 - .L_101)
	.align		4
.L_101:
        /*0220*/ 	.word	index@(_ZN7cutlass13device_kernelIN5flash19enable_sm80_to_sm89INS1_16FlashAttnFwdSm80INS1_25CollectiveMainloopFwdSm80ILi8ELi1ELb0EN4cute5tupleIJNS5_1CILi128EEENS7_ILi96EEENS7_ILi256EEEEEELi256ENS_10bfloat16_tEfNS_4arch4Sm80ELb0ELb0ELb0ELb0ELb1ELb0ELb1ELb1EEENS1_21CollectiveEpilogueFwdINS6_IJS8_SA_S9_EEENS6_IJNS7_ILi1EEESI_SI_EEESC_SE_Li256ELb0ELb1ELb1ELb0EEENS1_19SingleTileSchedulerILb0ELb1ELb1ELi128EEEEEEEEEvNT_6ParamsE)
        /*0224*/ 	.word	0x00000000


	//----- nvinfo : EIATTR_MIN_STACK_SIZE
	.align		4
.L_102:
        /*0228*/ 	.byte	0x04, 0x12
        /*022a*/ 	.short	(.L_104 - .L_103)
	.align		4
.L_103:
        /*022c*/ 	.word	index@(_ZN7cutlass13device_kernelIN5flash19enable_sm80_to_sm89INS1_16FlashAttnFwdSm80INS1_25CollectiveMainloopFwdSm80ILi8ELi1ELb0EN4cute5tupleIJNS5_1CILi128EEENS7_ILi64EEENS7_ILi256EEEEEELi256ENS_10bfloat16_tEfNS_4arch4Sm80ELb0ELb0ELb0ELb1ELb1ELb0ELb1ELb1EEENS1_21CollectiveEpilogueFwdINS6_IJS8_SA_S9_EEENS6_IJNS7_ILi1EEESI_SI_EEESC_SE_Li256ELb1ELb1ELb1ELb0EEENS1_36VarlenDynamicPersistentTileSchedulerILi128ELi64ELi256ELi256ELb1ELb1ELb0ELb0ELb1ELb1EEEEEEEEEvNT_6ParamsE)
        /*0230*/ 	.word	0x00000000


	//----- nvinfo : EIATTR_MIN_STACK_SIZE
	.align		4
.L_104:
        /*0234*/ 	.byte	0x04, 0x12
        /*0236*/ 	.short	(.L_106 - .L_105)
	.align		4
.L_105:
        /*0238*/ 	.word	index@(_ZN7cutlass13device_kernelIN5flash19enable_sm80_to_sm89INS1_16FlashAttnFwdSm80INS1_25CollectiveMainloopFwdSm80ILi8ELi1ELb0EN4cute5tupleIJNS5_1CILi128EEENS7_ILi48EEENS7_ILi256EEEEEELi256ENS_10bfloat16_tEfNS_4arch4Sm80ELb0ELb0ELb0ELb1ELb1ELb1ELb1ELb1EEENS1_21CollectiveEpilogueFwdINS6_IJS8_SA_S9_EEENS6_IJNS7_ILi1EEESI_SI_EEESC_SE_Li256ELb1ELb1ELb1ELb0EEENS1_36VarlenDynamicPersistentTileSchedulerILi128ELi48ELi256ELi256ELb1ELb1ELb0ELb0ELb1ELb1EEEEEEEEEvNT_6ParamsE)
        /*023c*/ 	.word	0x00000000


	//----- nvinfo : EIATTR_MIN_STACK_SIZE
	.align		4
.L_106:
        /*0240*/ 	.byte	0x04, 0x12
        /*0242*/ 	.short	(.L_108 - .L_107)
	.align		4
.L_107:
        /*0244*/ 	.word	index@(_ZN7cutlass13device_kernelIN5flash19enable_sm80_to_sm89INS1_16FlashAttnFwdSm80INS1_25CollectiveMainloopFwdSm80ILi8ELi1ELb0EN4cute5tupleIJNS5_1CILi128EEENS7_ILi64EEENS7_ILi256EEEEEELi256ENS_10bfloat16_tEfNS_4arch4Sm80ELb0ELb1ELb0ELb0ELb1ELb0ELb1ELb1EEENS1_21CollectiveEpilogueFwdINS6_IJS8_SA_S9_EEENS6_IJNS7_ILi1EEESI_SI_EEESC_SE_Li256ELb0ELb1ELb1ELb0EEENS1_19SingleTileSchedulerILb0ELb1ELb1ELi128EEEEEEEEEvNT_6ParamsE)
        /*0248*/ 	.word	0x00000000


	//----- nvinfo : EIATTR_MIN_STACK_SIZE
	.align		4
.L_108:
        /*024c*/ 	.byte	0x04, 0x12
        /*024e*/ 	.short	(.L_110 - .L_109)
	.align		4
.L_109:
        /*0250*/ 	.word	index@(_ZN7cutlass13device_kernelIN5flash19enable_sm80_to_sm89INS1_16FlashAttnFwdSm80INS1_25CollectiveMainloopFwdSm80ILi8ELi1ELb0EN4cute5tupleIJNS5_1CILi128EEENS7_ILi64EEENS7_ILi256EEEEEELi256ENS_10bfloat16_tEfNS_4arch4Sm80ELb0ELb1ELb0ELb1ELb1ELb0ELb1ELb1EEENS1_21CollectiveEpilogueFwdINS6_IJS8_SA_S9_EEENS6_IJNS7_ILi1EEESI_SI_EEESC_SE_Li256ELb1ELb1ELb1ELb0EEENS1_36VarlenDynamicPersistentTileSchedulerILi128ELi64ELi256ELi256ELb1ELb1ELb0ELb1ELb0ELb1EEEEEEEEEvNT_6ParamsE)
        /*0254*/ 	.word	0x00000000


	//----- nvinfo : EIATTR_MIN_STACK_SIZE
	.align		4
.L_110:
        /*0258*/ 	.byte	0x04, 0x12
        /*025a*/ 	.short	(.L_112 - .L_111)
	.align		4
.L_111:
        /*025c*/ 	.word	index@(_ZN7cutlass13device_kernelIN5flash19enable_sm80_to_sm89INS1_16FlashAttnFwdSm80INS1_25CollectiveMainloopFwdSm80ILi8ELi1ELb0EN4cute5tupleIJNS5_1CILi128EEENS7_ILi48EEENS7_ILi256EEEEEELi256ENS_10bfloat16_tEfNS_4arch4Sm80ELb0ELb1ELb0ELb1ELb1ELb1ELb1ELb1EEENS1_21CollectiveEpilogueFwdINS6_IJS8_SA_S9_EEENS6_IJNS7_ILi1EEESI_SI_EEESC_SE_Li256ELb1ELb1ELb1ELb0EEENS1_36VarlenDynamicPersistentTileSchedulerILi128ELi48ELi256ELi256ELb1ELb1ELb0ELb1ELb0ELb1EEEEEEEEEvNT_6ParamsE)
        /*0260*/ 	.word	0x00000000


	//----- nvinfo : EIATTR_MIN_STACK_SIZE
	.align		4
.L_112:
        /*0264*/ 	.byte	0x04, 0x12
        /*0266*/ 	.short	(.L_114 - .L_113)
	.align		4
.L_113:
        /*0268*/ 	.word	index@(_ZN7cutlass13device_kernelIN5flash19enable_sm80_to_sm89INS1_16FlashAttnFwdSm80INS1_25CollectiveMainloopFwdSm80ILi8ELi1ELb0EN4cute5tupleIJNS5_1CILi128EEENS7_ILi96EEENS7_ILi256EEEEEELi256ENS_10bfloat16_tEfNS_4arch4Sm80ELb1ELb0ELb0ELb0ELb1ELb0ELb1ELb1EEENS1_21CollectiveEpilogueFwdINS6_IJS8_SA_S9_EEENS6_IJNS7_ILi1EEESI_SI_EEESC_SE_Li256ELb0ELb1ELb1ELb0EEENS1_30DynamicPersistentTileSchedulerILi256ELi256ELb1ELb1ELb0EEEEEEEEEvNT_6ParamsE)
        /*026c*/ 	.word	0x00000000


	//----- nvinfo : EIATTR_MIN_STACK_SIZE
	.align		4
.L_114:
        /*0270*/ 	.byte	0x04, 0x12
        /*0272*/ 	.short	(.L_116 - .L_115)
	.align		4
.L_115:
        /*0274*/ 	.word	index@(_ZN7cutlass13device_kernelIN5flash19enable_sm80_to_sm89INS1_16FlashAttnFwdSm80INS1_25CollectiveMainloopFwdSm80ILi8ELi1ELb0EN4cute5tupleIJNS5_1CILi128EEENS7_ILi64EEENS7_ILi256EEEEEELi256ENS_10bfloat16_tEfNS_4arch4Sm80ELb1ELb0ELb0ELb1ELb1ELb0ELb1ELb1EEENS1_21CollectiveEpilogueFwdINS6_IJS8_SA_S9_EEENS6_IJNS7_ILi1EEESI_SI_EEESC_SE_Li256ELb1ELb1ELb1ELb0EEENS1_36VarlenDynamicPersistentTileSchedulerILi128ELi64ELi256ELi256ELb1ELb1ELb0ELb1ELb1ELb1EEEEEEEEEvNT_6ParamsE)
        /*0278*/ 	.word	0x00000000


	//----- nvinfo : EIATTR_MIN_STACK_SIZE
	.align		4
.L_116:
        /*027c*/ 	.byte	0x04, 0x12
        /*027e*/ 	.short	(.L_118 - .L_117)
	.align		4
.L_117:
        /*0280*/ 	.word	index@(_ZN7cutlass13device_kernelIN5flash19enable_sm80_to_sm89INS1_16FlashAttnFwdSm80INS1_25CollectiveMainloopFwdSm80ILi8ELi1ELb0EN4cute5tupleIJNS5_1CILi128EEENS7_ILi48EEENS7_ILi256EEEEEELi256ENS_10bfloat16_tEfNS_4arch4Sm80ELb1ELb0ELb0ELb1ELb1ELb1ELb1ELb1EEENS1_21CollectiveEpilogueFwdINS6_IJS8_SA_S9_EEENS6_IJNS7_ILi1EEESI_SI_EEESC_SE_Li256ELb1ELb1ELb1ELb0EEENS1_36VarlenDynamicPersistentTileSchedulerILi128ELi48ELi256ELi256ELb1ELb1ELb0ELb1ELb1ELb1EEEEEEEEEvNT_6ParamsE)
        /*0284*/ 	.word	0x00000000
.L_118:


//--------------------- .nv.compat                --------------------------
	.section	.nv.compat,"",@"SHT_CUDA_COMPAT_INFO"
	.align	4
        /*0000*/ 	.byte	0x02, 0x09, 0x01, 0x00, 0x02, 0x02, 0x01, 0x00, 0x02, 0x05, 0x05, 0x00, 0x03, 0x07, 0x01, 0x01
        /*0010*/ 	.byte	0x02, 0x03, 0x00, 0x00, 0x02, 0x06, 0x01, 0x00, 0x04, 0x0b, 0x08, 0x00, 0x00, 0x00, 0x00, 0x00
        /*0020*/ 	.byte	0x00, 0x00, 0x00, 0x00


//--------------------- .nv.info._ZN7cutlass13device_kernelIN5flash19enable_sm80_to_sm89INS1_16FlashAttnFwdSm80INS1_25CollectiveMainloopFwdSm80ILi8ELi1ELb1EN4cute5tupleIJNS5_1CILi128EEENS7_ILi64EEENS7_ILi256EEEEEELi256ENS_10bfloat16_tEfNS_4arch4Sm80ELb0ELb0ELb0ELb0ELb1ELb0ELb1ELb1EEENS1_21CollectiveEpilogueFwdINS6_IJS8_SA_S9_EEENS6_IJNS7_ILi1EEESI_SI_EEESC_SE_Li256ELb0ELb1ELb1ELb0EEENS1_19SingleTileSchedulerILb0ELb1ELb1ELi128EEEEEEEEEvNT_6ParamsE --------------------------
	.section	.nv.info._ZN7cutlass13device_kernelIN5flash19enable_sm80_to_sm89INS1_16FlashAttnFwdSm80INS1_25CollectiveMainloopFwdSm80ILi8ELi1ELb1EN4cute5tupleIJNS5_1CILi128EEENS7_ILi64EEENS7_ILi256EEEEEELi256ENS_10bfloat16_tEfNS_4arch4Sm80ELb0ELb0ELb0ELb0ELb1ELb0ELb1ELb1EEENS1_21CollectiveEpilogueFwdINS6_IJS8_SA_S9_EEENS6_IJNS7_ILi1EEESI_SI_EEESC_SE_Li256ELb0ELb1ELb1ELb0EEENS1_19SingleTileSchedulerILb0ELb1ELb1ELi128EEEEEEEEEvNT_6ParamsE,"",@"SHT_CUDA_INFO"
	.sectionflags	@""
	.align	4


	//----- nvinfo : EIATTR_CUDA_API_VERSION
	.align		4
        /*0000*/ 	.byte	0x04, 0x37
        /*0002*/ 	.short	(.L_120 - .L_119)
.L_119:
        /*0004*/ 	.word	0x00000082


	//----- nvinfo : EIATTR_KPARAM_INFO
	.align		4
.L_120:
        /*0008*/ 	.byte	0x04, 0x17
        /*000a*/ 	.short	(.L_122 - .L_121)
.L_121:
        /*000c*/ 	.word	0x00000000
        /*0010*/ 	.short	0x0000
        /*0012*/ 	.short	0x0000
        /*0014*/ 	.byte	0x00, 0xf0, 0x61, 0x10


	//----- nvinfo : EIATTR_SPARSE_MMA_MASK
	.align		4
.L_122:
        /*0018*/ 	.byte	0x03, 0x50
        /*001a*/ 	.short	0x0000


	//----- nvinfo : EIATTR_MAXREG_COUNT
	.align		4
        /*001c*/ 	.byte	0x03, 0x1b
        /*001e*/ 	.short	0x00ff


	//----- nvinfo : EIATTR_MERCURY_ISA_VERSION
	.align		4
        /*0020*/ 	.byte	0x03, 0x5f
        /*0022*/ 	.short	0x0101


	//----- nvinfo : EIATTR_EXIT_INSTR_OFFSETS
	.align		4
        /*0024*/ 	.byte	0x04, 0x1c
        /*0026*/ 	.short	(.L_124 - .L_123)


	//   ....[0]....
.L_123:
        /*0028*/ 	.word	0x00000010


	//----- nvinfo : EIATTR_MAX_THREADS
	.align		4
.L_124:
        /*002c*/ 	.byte	0x04, 0x05
        /*002e*/ 	.short	(.L_126 - .L_125)
.L_125:
        /*0030*/ 	.word	0x00000100
        /*0034*/ 	.word	0x00000001
        /*0038*/ 	.word	0x00000001


	//----- nvinfo : EIATTR_CBANK_PARAM_SIZE
	.align		4
.L_126:
        /*003c*/ 	.byte	0x03, 0x19
        /*003e*/ 	.short	0x0418


	//----- nvinfo : EIATTR_PARAM_CBANK
	.align		4
        /*0040*/ 	.byte	0x04, 0x0a
        /*0042*/ 	.short	(.L_128 - .L_127)
	.align		4
.L_127:
        /*0044*/ 	.word	index@(.nv.constant0._ZN7cutlass13device_kernelIN5flash19enable_sm80_to_sm89INS1_16FlashAttnFwdSm80INS1_25CollectiveMainloopFwdSm80ILi8ELi1ELb1EN4cute5tupleIJNS5_1CILi128EEENS7_ILi64EEENS7_ILi256EEEEEELi256ENS_10bfloat16_tEfNS_4arch4Sm80ELb0ELb0ELb0ELb0ELb1ELb0ELb1ELb1EEENS1_21CollectiveEpilogueFwdINS6_IJS8_SA_S9_EEENS6_IJNS7_ILi1EEESI_SI_EEESC_SE_Li256ELb0ELb1ELb1ELb0EEENS1_19SingleTileSchedulerILb0ELb1ELb1ELi128EEEEEEEEEvNT_6ParamsE)
        /*0048*/ 	.short	0x0210
        /*004a*/ 	.short	0x0418


	//----- nvinfo : EIATTR_SW_WAR
	.align		4
.L_128:
        /*004c*/ 	.byte	0x04, 0x36
        /*004e*/ 	.short	(.L_130 - .L_129)
.L_129:
        /*0050*/ 	.word	0x00000008
.L_130:


//--------------------- .nv.info._ZN7cutlass13device_kernelIN5flash19enable_sm80_to_sm89INS1_16FlashAttnFwdSm80INS1_25CollectiveMainloopFwdSm80ILi8ELi1ELb1EN4cute5tupleIJNS5_1CILi128EEENS7_ILi48EEENS7_ILi256EEEEEELi256ENS_10bfloat16_tEfNS_4arch4Sm80ELb0ELb0ELb0ELb1ELb1ELb0ELb1ELb1EEENS1_21CollectiveEpilogueFwdINS6_IJS8_SA_S9_EEENS6_IJNS7_ILi1EEESI_SI_EEESC_SE_Li256ELb1ELb1ELb1ELb0EEENS1_36VarlenDynamicPersistentTileSchedulerILi128ELi48ELi256ELi256ELb1ELb1ELb0ELb0ELb1ELb1EEEEEEEEEvNT_6ParamsE --------------------------
	.section	.nv.info._ZN7cutlass13device_kernelIN5flash19enable_sm80_to_sm89INS1_16FlashAttnFwdSm80INS1_25CollectiveMainloopFwdSm80ILi8ELi1ELb1EN4cute5tupleIJNS5_1CILi128EEENS7_ILi48EEENS7_ILi256EEEEEELi256ENS_10bfloat16_tEfNS_4arch4Sm80ELb0ELb0ELb0ELb1ELb1ELb0ELb1ELb1EEENS1_21CollectiveEpilogueFwdINS6_IJS8_SA_S9_EEENS6_IJNS7_ILi1EEESI_SI_EEESC_SE_Li256ELb1ELb1ELb1ELb0EEENS1_36VarlenDynamicPersistentTileSchedulerILi128ELi48ELi256ELi256ELb1ELb1ELb0ELb0ELb1ELb1EEEEEEEEEvNT_6ParamsE,"",@"SHT_CUDA_INFO"
	.sectionflags	@""
	.align	4


	//----- nvinfo : EIATTR_CUDA_API_VERSION
	.align		4
        /*0000*/ 	.byte	0x04, 0x37
        /*0002*/ 	.short	(.L_132 - .L_131)
.L_131:
        /*0004*/ 	.word	0x00000082


	//----- nvinfo : EIATTR_KPARAM_INFO
	.align		4
.L_132:
        /*0008*/ 	.byte	0x04, 0x17
        /*000a*/ 	.short	(.L_134 - .L_133)
.L_133:
        /*000c*/ 	.word	0x00000000
        /*0010*/ 	.short	0x0000
        /*0012*/ 	.short	0x0000
        /*0014*/ 	.byte	0x00, 0xf0, 0xe1, 0x10


	//----- nvinfo : EIATTR_SPARSE_MMA_MASK
	.align		4
.L_134:
        /*0018*/ 	.byte	0x03, 0x50
        /*001a*/ 	.short	0x0000


	//----- nvinfo : EIATTR_MAXREG_COUNT
	.align		4
        /*001c*/ 	.byte	0x03, 0x1b
        /*001e*/ 	.short	0x00ff


	//----- nvinfo : EIATTR_MERCURY_ISA_VERSION
	.align		4
        /*0020*/ 	.byte	0x03, 0x5f
        /*0022*/ 	.short	0x0101


	//----- nvinfo : EIATTR_EXIT_INSTR_OFFSETS
	.align		4
        /*0024*/ 	.byte	0x04, 0x1c
        /*0026*/ 	.short	(.L_136 - .L_135)


	//   ....[0]....
.L_135:
        /*0028*/ 	.word	0x00000010


	//----- nvinfo : EIATTR_MAX_THREADS
	.align		4
.L_136:
        /*002c*/ 	.byte	0x04, 0x05
        /*002e*/ 	.short	(.L_138 - .L_137)
.L_137:
        /*0030*/ 	.word	0x00000100
        /*0034*/ 	.word	0x00000001
        /*0038*/ 	.word	0x00000001


	//----- nvinfo : EIATTR_CBANK_PARAM_SIZE
	.align		4
.L_138:
        /*003c*/ 	.byte	0x03, 0x19
        /*003e*/ 	.short	0x0438


	//----- nvinfo : EIATTR_PARAM_CBANK
	.align		4
        /*0040*/ 	.byte	0x04, 0x0a
        /*0042*/ 	.short	(.L_140 - .L_139)
	.align		4
.L_139:
        /*0044*/ 	.word	index@(.nv.constant0._ZN7cutlass13device_kernelIN5flash19enable_sm80_to_sm89INS1_16FlashAttnFwdSm80INS1_25CollectiveMainloopFwdSm80ILi8ELi1ELb1EN4cute5tupleIJNS5_1CILi128EEENS7_ILi48EEENS7_ILi256EEEEEELi256ENS_10bfloat16_tEfNS_4arch4Sm80ELb0ELb0ELb0ELb1ELb1ELb0ELb1ELb1EEENS1_21CollectiveEpilogueFwdINS6_IJS8_SA_S9_EEENS6_IJNS7_ILi1EEESI_SI_EEESC_SE_Li256ELb1ELb1ELb1ELb0EEENS1_36VarlenDynamicPersistentTileSchedulerILi128ELi48ELi256ELi256ELb1ELb1ELb0ELb0ELb1ELb1EEEEEEEEEvNT_6ParamsE)
        /*0048*/ 	.short	0x0210
        /*004a*/ 	.short	0x0438


	//----- nvinfo : EIATTR_SW_WAR
	.align		4
.L_140:
        /*004c*/ 	.byte	0x04, 0x36
        /*004e*/ 	.short	(.L_142 - .L_141)
.L_141:
        /*0050*/ 	.word	0x00000008
.L_142:


//--------------------- .nv.info._ZN7cutlass13device_kernelIN5flash19enable_sm80_to_sm89INS1_16FlashAttnFwdSm80INS1_25CollectiveMainloopFwdSm80ILi8ELi1ELb0EN4cute5tupleIJNS5_1CILi128EEENS7_ILi32EEENS7_ILi256EEEEEELi256ENS_10bfloat16_tEfNS_4arch4Sm80ELb0ELb0ELb0ELb1ELb1ELb1ELb1ELb1EEENS1_21CollectiveEpilogueFwdINS6_IJS8_SA_S9_EEENS6_IJNS7_ILi1EEESI_SI_EEESC_SE_Li256ELb1ELb1ELb1ELb0EEENS1_36VarlenDynamicPersistentTileSchedulerILi128ELi32ELi256ELi256ELb1ELb1ELb0ELb0ELb1ELb1EEEEEEEEEvNT_6ParamsE --------------------------
	.section	.nv.info._ZN7cutlass13device_kernelIN5flash19enable_sm80_to_sm89INS1_16FlashAttnFwdSm80INS1_25CollectiveMainloopFwdSm80ILi8ELi1ELb0EN4cute5tupleIJNS5_1CILi128EEENS7_ILi32EEENS7_ILi256EEEEEELi256ENS_10bfloat16_tEfNS_4arch4Sm80ELb0ELb0ELb0ELb1ELb1ELb1ELb1ELb1EEENS1_21CollectiveEpilogueFwdINS6_IJS8_SA_S9_EEENS6_IJNS7_ILi1EEESI_SI_EEESC_SE_Li256ELb1ELb1ELb1ELb0EEENS1_36VarlenDynamicPersistentTileSchedulerILi128ELi32ELi256ELi256ELb1ELb1ELb0ELb0ELb1ELb1EEEEEEEEEvNT_6ParamsE,"",@"SHT_CUDA_INFO"
	.sectionflags	@""
	.align	4


	//----- nvinfo : EIATTR_CUDA_API_VERSION
	.align		4
        /*0000*/ 	.byte	0x04, 0x37
        /*0002*/ 	.short	(.L_144 - .L_143)
.L_143:
        /*0004*/ 	.word	0x00000082


	//----- nvinfo : EIATTR_KPARAM_INFO
	.align		4
.L_144:
        /*0008*/ 	.byte	0x04, 0x17
        /*000a*/ 	.short	(.L_146 - .L_145)
.L_145:
        /*000c*/ 	.word	0x00000000
        /*0010*/ 	.short	0x0000
        /*0012*/ 	.short	0x0000
        /*0014*/ 	.byte	0x00, 0xf0, 0xe1, 0x10


	//----- nvinfo : EIATTR_SPARSE_MMA_MASK
	.align		4
.L_146:
        /*0018*/ 	.byte	0x03, 0x50
        /*001a*/ 	.short	0x0000


	//----- nvinfo : EIATTR_MAXREG_COUNT
	.align		4
        /*001c*/ 	.byte	0x03, 0x1b
        /*001e*/ 	.short	0x00ff


	//----- nvinfo : EIATTR_MERCURY_ISA_VERSION
	.align		4
        /*0020*/ 	.byte	0x03, 0x5f
        /*0022*/ 	.short	0x0101


	//----- nvinfo : EIATTR_EXIT_INSTR_OFFSETS
	.align		4
        /*0024*/ 	.byte	0x04, 0x1c
        /*0026*/ 	.short	(.L_148 - .L_147)


	//   ....[0]....
.L_147:
        /*0028*/ 	.word	0x00000010


	//----- nvinfo : EIATTR_MAX_THREADS
	.align		4
.L_148:
        /*002c*/ 	.byte	0x04, 0x05
        /*002e*/ 	.short	(.L_150 - .L_149)
.L_149:
        /*0030*/ 	.word	0x00000100
        /*0034*/ 	.word	0x00000001
        /*0038*/ 	.word	0x00000001


	//----- nvinfo : EIATTR_CBANK_PARAM_SIZE
	.align		4
.L_150:
        /*003c*/ 	.byte	0x03, 0x19
        /*003e*/ 	.short	0x0438


	//----- nvinfo : EIATTR_PARAM_CBANK
	.align		4
        /*0040*/ 	.byte	0x04, 0x0a
        /*0042*/ 	.short	(.L_152 - .L_151)
	.align		4
.L_151:
        /*0044*/ 	.word	index@(.nv.constant0._ZN7cutlass13device_kernelIN5flash19enable_sm80_to_sm89INS1_16FlashAttnFwdSm80INS1_25CollectiveMainloopFwdSm80ILi8ELi1ELb0EN4cute5tupleIJNS5_1CILi128EEENS7_ILi32EEENS7_ILi256EEEEEELi256ENS_10bfloat16_tEfNS_4arch4Sm80ELb0ELb0ELb0ELb1ELb1ELb1ELb1ELb1EEENS1_21CollectiveEpilogueFwdINS6_IJS8_SA_S9_EEENS6_IJNS7_ILi1EEESI_SI_EEESC_SE_Li256ELb1ELb1ELb1ELb0EEENS1_36VarlenDynamicPersistentTileSchedulerILi128ELi32ELi256ELi256ELb1ELb1ELb0ELb0ELb1ELb1EEEEEEEEEvNT_6ParamsE)
        /*0048*/ 	.short	0x0210
        /*004a*/ 	.short	0x0438


	//----- nvinfo : EIATTR_SW_WAR
	.align		4
.L_152:
        /*004c*/ 	.byte	0x04, 0x36
        /*004e*/ 	.short	(.L_154 - .L_153)
.L_153:
        /*0050*/ 	.word	0x00000008
.L_154:


//--------------------- .nv.info._ZN7cutlass13device_kernelIN5flash19enable_sm80_to_sm89INS1_16FlashAttnFwdSm80INS1_25CollectiveMainloopFwdSm80ILi8ELi1ELb1EN4cute5tupleIJNS5_1CILi128EEENS7_ILi48EEENS7_ILi256EEEEEELi256ENS_10bfloat16_tEfNS_4arch4Sm80ELb0ELb1ELb0ELb0ELb1ELb0ELb1ELb1EEENS1_21CollectiveEpilogueFwdINS6_IJS8_SA_S9_EEENS6_IJNS7_ILi1EEESI_SI_EEESC_SE_Li256ELb0ELb1ELb1ELb0EEENS1_19SingleTileSchedulerILb0ELb1ELb1ELi128EEEEEEEEEvNT_6ParamsE --------------------------
	.section	.nv.info._ZN7cutlass13device_kernelIN5flash19enable_sm80_to_sm89INS1_16FlashAttnFwdSm80INS1_25CollectiveMainloopFwdSm80ILi8ELi1ELb1EN4cute5tupleIJNS5_1CILi128EEENS7_ILi48EEENS7_ILi256EEEEEELi256ENS_10bfloat16_tEfNS_4arch4Sm80ELb0ELb1ELb0ELb0ELb1ELb0ELb1ELb1EEENS1_21CollectiveEpilogueFwdINS6_IJS8_SA_S9_EEENS6_IJNS7_ILi1EEESI_SI_EEESC_SE_Li256ELb0ELb1ELb1ELb0EEENS1_19SingleTileSchedulerILb0ELb1ELb1ELi128EEEEEEEEEvNT_6ParamsE,"",@"SHT_CUDA_INFO"
	.sectionflags	@""
	.align	4


	//----- nvinfo : EIATTR_CUDA_API_VERSION
	.align		4
        /*0000*/ 	.byte	0x04, 0x37
        /*0002*/ 	.short	(.L_156 - .L_155)
.L_155:
        /*0004*/ 	.word	0x00000082


	//----- nvinfo : EIATTR_KPARAM_INFO
	.align		4
.L_156:
        /*0008*/ 	.byte	0x04, 0x17
        /*000a*/ 	.short	(.L_158 - .L_157)
.L_157:
        /*000c*/ 	.word	0x00000000
        /*0010*/ 	.short	0x0000
        /*0012*/ 	.short	0x0000
        /*0014*/ 	.byte	0x00, 0xf0, 0x61, 0x10


	//----- nvinfo : EIATTR_SPARSE_MMA_MASK
	.align		4
.L_158:
        /*0018*/ 	.byte	0x03, 0x50
        /*001a*/ 	.short	0x0000


	//----- nvinfo : EIATTR_MAXREG_COUNT
	.align		4
        /*001c*/ 	.byte	0x03, 0x1b
        /*001e*/ 	.short	0x00ff


	//----- nvinfo : EIATTR_MERCURY_ISA_VERSION
	.align		4
        /*0020*/ 	.byte	0x03, 0x5f
        /*0022*/ 	.short	0x0101


	//----- nvinfo : EIATTR_EXIT_INSTR_OFFSETS
	.align		4
        /*0024*/ 	.byte	0x04, 0x1c
        /*0026*/ 	.short	(.L_160 - .L_159)


	//   ....[0]....
.L_159:
        /*0028*/ 	.word	0x00000010


	//----- nvinfo : EIATTR_MAX_THREADS
	.align		4
.L_160:
        /*002c*/ 	.byte	0x04, 0x05
        /*002e*/ 	.short	(.L_162 - .L_161)
.L_161:
        /*0030*/ 	.word	0x00000100
        /*0034*/ 	.word	0x00000001
        /*0038*/ 	.word	0x00000001


	//----- nvinfo : EIATTR_CBANK_PARAM_SIZE
	.align		4
.L_162:
        /*003c*/ 	.byte	0x03, 0x19
        /*003e*/ 	.short	0x0418


	//----- nvinfo : EIATTR_PARAM_CBANK
	.align		4
        /*0040*/ 	.byte	0x04, 0x0a
        /*0042*/ 	.short	(.L_164 - .L_163)
	.align		4
.L_163:
        /*0044*/ 	.word	index@(.nv.constant0._ZN7cutlass13device_kernelIN5flash19enable_sm80_to_sm89INS1_16FlashAttnFwdSm80INS1_25CollectiveMainloopFwdSm80ILi8ELi1ELb1EN4cute5tupleIJNS5_1CILi128EEENS7_ILi48EEENS7_ILi256EEEEEELi256ENS_10bfloat16_tEfNS_4arch4Sm80ELb0ELb1ELb0ELb0ELb1ELb0ELb1ELb1EEENS1_21CollectiveEpilogueFwdINS6_IJS8_SA_S9_EEENS6_IJNS7_ILi1EEESI_SI_EEESC_SE_Li256ELb0ELb1ELb1ELb0EEENS1_19SingleTileSchedulerILb0ELb1ELb1ELi128EEEEEEEEEvNT_6ParamsE)
        /*0048*/ 	.short	0x0210
        /*004a*/ 	.short	0x0418


	//----- nvinfo : EIATTR_SW_WAR
	.align		4
.L_164:
        /*004c*/ 	.byte	0x04, 0x36
        /*004e*/ 	.short	(.L_166 - .L_165)
.L_165:
        /*0050*/ 	.word	0x00000008
.L_166:


//--------------------- .nv.info._ZN7cutlass13device_kernelIN5flash19enable_sm80_to_sm89INS1_16FlashAttnFwdSm80INS1_25CollectiveMainloopFwdSm80ILi8ELi1ELb1EN4cute5tupleIJNS5_1CILi128EEENS7_ILi48EEENS7_ILi256EEEEEELi256ENS_10bfloat16_tEfNS_4arch4Sm80ELb0ELb1ELb0ELb1ELb1ELb0ELb1ELb1EEENS1_21CollectiveEpilogueFwdINS6_IJS8_SA_S9_EEENS6_IJNS7_ILi1EEESI_SI_EEESC_SE_Li256ELb1ELb1ELb1ELb0EEENS1_36VarlenDynamicPersistentTileSchedulerILi128ELi48ELi256ELi256ELb1ELb1ELb0ELb1ELb0ELb1EEEEEEEEEvNT_6ParamsE --------------------------
	.section	.nv.info._ZN7cutlass13device_kernelIN5flash19enable_sm80_to_sm89INS1_16FlashAttnFwdSm80INS1_25CollectiveMainloopFwdSm80ILi8ELi1ELb1EN4cute5tupleIJNS5_1CILi128EEENS7_ILi48EEENS7_ILi256EEEEEELi256ENS_10bfloat16_tEfNS_4arch4Sm80ELb0ELb1ELb0ELb1ELb1ELb0ELb1ELb1EEENS1_21CollectiveEpilogueFwdINS6_IJS8_SA_S9_EEENS6_IJNS7_ILi1EEESI_SI_EEESC_SE_Li256ELb1ELb1ELb1ELb0EEENS1_36VarlenDynamicPersistentTileSchedulerILi128ELi48ELi256ELi256ELb1ELb1ELb0ELb1ELb0ELb1EEEEEEEEEvNT_6ParamsE,"",@"SHT_CUDA_INFO"
	.sectionflags	@""
	.align	4


	//----- nvinfo : EIATTR_CUDA_API_VERSION
	.align		4
        /*0000*/ 	.byte	0x04, 0x37
        /*0002*/ 	.short	(.L_168 - .L_167)
.L_167:
        /*0004*/ 	.word	0x00000082


	//----- nvinfo : EIATTR_KPARAM_INFO
	.align		4
.L_168:
        /*0008*/ 	.byte	0x04, 0x17
        /*000a*/ 	.short	(.L_170 - .L_169)
.L_169:
        /*000c*/ 	.word	0x00000000
        /*0010*/ 	.short	0x0000
        /*0012*/ 	.short	0x0000
        /*0014*/ 	.byte	0x00, 0xf0, 0xe1, 0x10


	//----- nvinfo : EIATTR_SPARSE_MMA_MASK
	.align		4
.L_170:
        /*0018*/ 	.byte	0x03, 0x50
        /*001a*/ 	.short	0x0000


	//----- nvinfo : EIATTR_MAXREG_COUNT
	.align		4
        /*001c*/ 	.byte	0x03, 0x1b
        /*001e*/ 	.short	0x00ff


	//----- nvinfo : EIATTR_MERCURY_ISA_VERSION
	.align		4
        /*0020*/ 	.byte	0x03, 0x5f
        /*0022*/ 	.short	0x0101


	//----- nvinfo : EIATTR_EXIT_INSTR_OFFSETS
	.align		4
        /*0024*/ 	.byte	0x04, 0x1c
        /*0026*/ 	.short	(.L_172 - .L_171)


	//   ....[0]....
.L_171:
        /*0028*/ 	.word	0x00000010


	//----- nvinfo : EIATTR_MAX_THREADS
	.align		4
.L_172:
        /*002c*/ 	.byte	0x04, 0x05
        /*002e*/ 	.short	(.L_174 - .L_173)
.L_173:
        /*0030*/ 	.word	0x00000100
        /*0034*/ 	.word	0x00000001
        /*0038*/ 	.word	0x00000001


	//----- nvinfo : EIATTR_CBANK_PARAM_SIZE
	.align		4
.L_174:
        /*003c*/ 	.byte	0x03, 0x19
        /*003e*/ 	.short	0x0438


	//----- nvinfo : EIATTR_PARAM_CBANK
	.align		4
        /*0040*/ 	.byte	0x04, 0x0a
        /*0042*/ 	.short	(.L_176 - .L_175)
	.align		4
.L_175:
        /*0044*/ 	.word	index@(.nv.constant0._ZN7cutlass13device_kernelIN5flash19enable_sm80_to_sm89INS1_16FlashAttnFwdSm80INS1_25CollectiveMainloopFwdSm80ILi8ELi1ELb1EN4cute5tupleIJNS5_1CILi128EEENS7_ILi48EEENS7_ILi256EEEEEELi256ENS_10bfloat16_tEfNS_4arch4Sm80ELb0ELb1ELb0ELb1ELb1ELb0ELb1ELb1EEENS1_21CollectiveEpilogueFwdINS6_IJS8_SA_S9_EEENS6_IJNS7_ILi1EEESI_SI_EEESC_SE_Li256ELb1ELb1ELb1ELb0EEENS1_36VarlenDynamicPersistentTileSchedulerILi128ELi48ELi256ELi256ELb1ELb1ELb0ELb1ELb0ELb1EEEEEEEEEvNT_6ParamsE)
        /*0048*/ 	.short	0x0210
        /*004a*/ 	.short	0x0438


	//----- nvinfo : EIATTR_SW_WAR
	.align		4
.L_176:
        /*004c*/ 	.byte	0x04, 0x36
        /*004e*/ 	.short	(.L_178 - .L_177)
.L_177:
        /*0050*/ 	.word	0x00000008
.L_178:


//--------------------- .nv.info._ZN7cutlass13device_kernelIN5flash19enable_sm80_to_sm89INS1_16FlashAttnFwdSm80INS1_25CollectiveMainloopFwdSm80ILi8ELi1ELb0EN4cute5tupleIJNS5_1CILi128EEENS7_ILi32EEENS7_ILi256EEEEEELi256ENS_10bfloat16_tEfNS_4arch4Sm80ELb0ELb1ELb0ELb1ELb1ELb1ELb1ELb1EEENS1_21CollectiveEpilogueFwdINS6_IJS8_SA_S9_EEENS6_IJNS7_ILi1EEESI_SI_EEESC_SE_Li256ELb1ELb1ELb1ELb0EEENS1_36VarlenDynamicPersistentTileSchedulerILi128ELi32ELi256ELi256ELb1ELb1ELb0ELb1ELb0ELb1EEEEEEEEEvNT_6ParamsE --------------------------
	.section	.nv.info._ZN7cutlass13device_kernelIN5flash19enable_sm80_to_sm89INS1_16FlashAttnFwdSm80INS1_25CollectiveMainloopFwdSm80ILi8ELi1ELb0EN4cute5tupleIJNS5_1CILi128EEENS7_ILi32EEENS7_ILi256EEEEEELi256ENS_10bfloat16_tEfNS_4arch4Sm80ELb0ELb1ELb0ELb1ELb1ELb1ELb1ELb1EEENS1_21CollectiveEpilogueFwdINS6_IJS8_SA_S9_EEENS6_IJNS7_ILi1EEESI_SI_EEESC_SE_Li256ELb1ELb1ELb1ELb0EEENS1_36VarlenDynamicPersistentTileSchedulerILi128ELi32ELi256ELi256ELb1ELb1ELb0ELb1ELb0ELb1EEEEEEEEEvNT_6ParamsE,"",@"SHT_CUDA_INFO"
	.sectionflags	@""
	.align	4


	//----- nvinfo : EIATTR_CUDA_API_VERSION
	.align		4
        /*0000*/ 	.byte	0x04, 0x37
        /*0002*/ 	.short	(.L_180 - .L_179)
.L_179:
        /*0004*/ 	.word	0x00000082


	//----- nvinfo : EIATTR_KPARAM_INFO
	.align		4
.L_180:
        /*0008*/ 	.byte	0x04, 0x17
        /*000a*/ 	.short	(.L_182 - .L_181)
.L_181:
        /*000c*/ 	.word	0x00000000
        /*0010*/ 	.short	0x0000
        /*0012*/ 	.short	0x0000
        /*0014*/ 	.byte	0x00, 0xf0, 0xe1, 0x10


	//----- nvinfo : EIATTR_SPARSE_MMA_MASK
	.align		4
.L_182:
        /*0018*/ 	.byte	0x03, 0x50
        /*001a*/ 	.short	0x0000


	//----- nvinfo : EIATTR_MAXREG_COUNT
	.align		4
        /*001c*/ 	.byte	0x03, 0x1b
        /*001e*/ 	.short	0x00ff


	//----- nvinfo : EIATTR_MERCURY_ISA_VERSION
	.align		4
        /*0020*/ 	.byte	0x03, 0x5f
        /*0022*/ 	.short	0x0101


	//----- nvinfo : EIATTR_EXIT_INSTR_OFFSETS
	.align		4
        /*0024*/ 	.byte	0x04, 0x1c
        /*0026*/ 	.short	(.L_184 - .L_183)


	//   ....[0]....
.L_183:
        /*0028*/ 	.word	0x00000010


	//----- nvinfo : EIATTR_MAX_THREADS
	.align		4
.L_184:
        /*002c*/ 	.byte	0x04, 0x05
        /*002e*/ 	.short	(.L_186 - .L_185)
.L_185:
        /*0030*/ 	.word	0x00000100
        /*0034*/ 	.word	0x00000001
        /*0038*/ 	.word	0x00000001


	//----- nvinfo : EIATTR_CBANK_PARAM_SIZE
	.align		4
.L_186:
        /*003c*/ 	.byte	0x03, 0x19
        /*003e*/ 	.short	0x0438


	//----- nvinfo : EIATTR_PARAM_CBANK
	.align		4
        /*0040*/ 	.byte	0x04, 0x0a
        /*0042*/ 	.short	(.L_188 - .L_187)
	.align		4
.L_187:
        /*0044*/ 	.word	index@(.nv.constant0._ZN7cutlass13device_kernelIN5flash19enable_sm80_to_sm89INS1_16FlashAttnFwdSm80INS1_25CollectiveMainloopFwdSm80ILi8ELi1ELb0EN4cute5tupleIJNS5_1CILi128EEENS7_ILi32EEENS7_ILi256EEEEEELi256ENS_10bfloat16_tEfNS_4arch4Sm80ELb0ELb1ELb0ELb1ELb1ELb1ELb1ELb1EEENS1_21CollectiveEpilogueFwdINS6_IJS8_SA_S9_EEENS6_IJNS7_ILi1EEESI_SI_EEESC_SE_Li256ELb1ELb1ELb1ELb0EEENS1_36VarlenDynamicPersistentTileSchedulerILi128ELi32ELi256ELi256ELb1ELb1ELb0ELb1ELb0ELb1EEEEEEEEEvNT_6ParamsE)
        /*0048*/ 	.short	0x0210
        /*004a*/ 	.short	0x0438


	//----- nvinfo : EIATTR_SW_WAR
	.align		4
.L_188:
        /*004c*/ 	.byte	0x04, 0x36
        /*004e*/ 	.short	(.L_190 - .L_189)
.L_189:
        /*0050*/ 	.word	0x00000008
.L_190:


//--------------------- .nv.info._ZN7cutlass13device_kernelIN5flash19enable_sm80_to_sm89INS1_16FlashAttnFwdSm80INS1_25CollectiveMainloopFwdSm80ILi8ELi1ELb1EN4cute5tupleIJNS5_1CILi128EEENS7_ILi64EEENS7_ILi256EEEEEELi256ENS_10bfloat16_tEfNS_4arch4Sm80ELb1ELb0ELb0ELb0ELb1ELb0ELb1ELb1EEENS1_21CollectiveEpilogueFwdINS6_IJS8_SA_S9_EEENS6_IJNS7_ILi1EEESI_SI_EEESC_SE_Li256ELb0ELb1ELb1ELb0EEENS1_30DynamicPersistentTileSchedulerILi256ELi256ELb1ELb1ELb0EEEEEEEEEvNT_6ParamsE --------------------------
	.section	.nv.info._ZN7cutlass13device_kernelIN5flash19enable_sm80_to_sm89INS1_16FlashAttnFwdSm80INS1_25CollectiveMainloopFwdSm80ILi8ELi1ELb1EN4cute5tupleIJNS5_1CILi128EEENS7_ILi64EEENS7_ILi256EEEEEELi256ENS_10bfloat16_tEfNS_4arch4Sm80ELb1ELb0ELb0ELb0ELb1ELb0ELb1ELb1EEENS1_21CollectiveEpilogueFwdINS6_IJS8_SA_S9_EEENS6_IJNS7_ILi1EEESI_SI_EEESC_SE_Li256ELb0ELb1ELb1ELb0EEENS1_30DynamicPersistentTileSchedulerILi256ELi256ELb1ELb1ELb0EEEEEEEEEvNT_6ParamsE,"",@"SHT_CUDA_INFO"
	.sectionflags	@""
	.align	4


	//----- nvinfo : EIATTR_CUDA_API_VERSION
	.align		4
        /*0000*/ 	.byte	0x04, 0x37
        /*0002*/ 	.short	(.L_192 - .L_191)
.L_191:
        /*0004*/ 	.word	0x00000082


	//----- nvinfo : EIATTR_KPARAM_INFO
	.align		4
.L_192:
        /*0008*/ 	.byte	0x04, 0x17
        /*000a*/ 	.short	(.L_194 - .L_193)
.L_193:
        /*000c*/ 	.word	0x00000000
        /*0010*/ 	.short	0x0000
        /*0012*/ 	.short	0x0000
        /*0014*/ 	.byte	0x00, 0xf0, 0xa1, 0x10


	//----- nvinfo : EIATTR_SPARSE_MMA_MASK
	.align		4
.L_194:
        /*0018*/ 	.byte	0x03, 0x50
        /*001a*/ 	.short	0x0000


	//----- nvinfo : EIATTR_MAXREG_COUNT
	.align		4
        /*001c*/ 	.byte	0x03, 0x1b
        /*001e*/ 	.short	0x00ff


	//----- nvinfo : EIATTR_MERCURY_ISA_VERSION
	.align		4
        /*0020*/ 	.byte	0x03, 0x5f
        /*0022*/ 	.short	0x0101


	//----- nvinfo : EIATTR_EXIT_INSTR_OFFSETS
	.align		4
        /*0024*/ 	.byte	0x04, 0x1c
        /*0026*/ 	.short	(.L_196 - .L_195)


	//   ....[0]....
.L_195:
        /*0028*/ 	.word	0x00000010


	//----- nvinfo : EIATTR_MAX_THREADS
	.align		4
.L_196:
        /*002c*/ 	.byte	0x04, 0x05
        /*002e*/ 	.short	(.L_198 - .L_197)
.L_197:
        /*0030*/ 	.word	0x00000100
        /*0034*/ 	.word	0x00000001
        /*0038*/ 	.word	0x00000001


	//----- nvinfo : EIATTR_CBANK_PARAM_SIZE
	.align		4
.L_198:
        /*003c*/ 	.byte	0x03, 0x19
        /*003e*/ 	.short	0x0428


	//----- nvinfo : EIATTR_PARAM_CBANK
	.align		4
        /*0040*/ 	.byte	0x04, 0x0a
        /*0042*/ 	.short	(.L_200 - .L_199)
	.align		4
.L_199:
        /*0044*/ 	.word	index@(.nv.constant0._ZN7cutlass13device_kernelIN5flash19enable_sm80_to_sm89INS1_16FlashAttnFwdSm80INS1_25CollectiveMainloopFwdSm80ILi8ELi1ELb1EN4cute5tupleIJNS5_1CILi128EEENS7_ILi64EEENS7_ILi256EEEEEELi256ENS_10bfloat16_tEfNS_4arch4Sm80ELb1ELb0ELb0ELb0ELb1ELb0ELb1ELb1EEENS1_21CollectiveEpilogueFwdINS6_IJS8_SA_S9_EEENS6_IJNS7_ILi1EEESI_SI_EEESC_SE_Li256ELb0ELb1ELb1ELb0EEENS1_30DynamicPersistentTileSchedulerILi256ELi256ELb1ELb1ELb0EEEEEEEEEvNT_6ParamsE)
        /*0048*/ 	.short	0x0210
        /*004a*/ 	.short	0x0428


	//----- nvinfo : EIATTR_SW_WAR
	.align		4
.L_200:
        /*004c*/ 	.byte	0x04, 0x36
        /*004e*/ 	.short	(.L_202 - .L_201)
.L_201:
        /*0050*/ 	.word	0x00000008
.L_202:


//--------------------- .nv.info._ZN7cutlass13device_kernelIN5flash19enable_sm80_to_sm89INS1_16FlashAttnFwdSm80INS1_25CollectiveMainloopFwdSm80ILi8ELi1ELb1EN4cute5tupleIJNS5_1CILi128EEENS7_ILi48EEENS7_ILi256EEEEEELi256ENS_10bfloat16_tEfNS_4arch4Sm80ELb1ELb0ELb0ELb1ELb1ELb0ELb1ELb1EEENS1_21CollectiveEpilogueFwdINS6_IJS8_SA_S9_EEENS6_IJNS7_ILi1EEESI_SI_EEESC_SE_Li256ELb1ELb1ELb1ELb0EEENS1_36VarlenDynamicPersistentTileSchedulerILi128ELi48ELi256ELi256ELb1ELb1ELb0ELb1ELb1ELb1EEEEEEEEEvNT_6ParamsE --------------------------
	.section	.nv.info._ZN7cutlass13device_kernelIN5flash19enable_sm80_to_sm89INS1_16FlashAttnFwdSm80INS1_25CollectiveMainloopFwdSm80ILi8ELi1ELb1EN4cute5tupleIJNS5_1CILi128EEENS7_ILi48EEENS7_ILi256EEEEEELi256ENS_10bfloat16_tEfNS_4arch4Sm80ELb1ELb0ELb0ELb1ELb1ELb0ELb1ELb1EEENS1_21CollectiveEpilogueFwdINS6_IJS8_SA_S9_EEENS6_IJNS7_ILi1EEESI_SI_EEESC_SE_Li256ELb1ELb1ELb1ELb0EEENS1_36VarlenDynamicPersistentTileSchedulerILi128ELi48ELi256ELi256ELb1ELb1ELb0ELb1ELb1ELb1EEEEEEEEEvNT_6ParamsE,"",@"SHT_CUDA_INFO"
	.sectionflags	@""
	.align	4


	//----- nvinfo : EIATTR_CUDA_API_VERSION
	.align		4
        /*0000*/ 	.byte	0x04, 0x37
        /*0002*/ 	.short	(.L_204 - .L_203)
.L_203:
        /*0004*/ 	.word	0x00000082


	//----- nvinfo : EIATTR_KPARAM_INFO
	.align		4
.L_204:
        /*0008*/ 	.byte	0x04, 0x17
        /*000a*/ 	.short	(.L_206 - .L_205)
.L_205:
        /*000c*/ 	.word	0x00000000
        /*0010*/ 	.short	0x0000
        /*0012*/ 	.short	0x0000
        /*0014*/ 	.byte	0x00, 0xf0, 0xe1, 0x10


	//----- nvinfo : EIATTR_SPARSE_MMA_MASK
	.align		4
.L_206:
        /*0018*/ 	.byte	0x03, 0x50
        /*001a*/ 	.short	0x0000


	//----- nvinfo : EIATTR_MAXREG_COUNT
	.align		4
        /*001c*/ 	.byte	0x03, 0x1b
        /*001e*/ 	.short	0x00ff


	//----- nvinfo : EIATTR_MERCURY_ISA_VERSION
	.align		4
        /*0020*/ 	.byte	0x03, 0x5f
        /*0022*/ 	.short	0x0101


	//----- nvinfo : EIATTR_EXIT_INSTR_OFFSETS
	.align		4
        /*0024*/ 	.byte	0x04, 0x1c
        /*0026*/ 	.short	(.L_208 - .L_207)


	//   ....[0]....
.L_207:
        /*0028*/ 	.word	0x00000010


	//----- nvinfo : EIATTR_MAX_THREADS
	.align		4
.L_208:
        /*002c*/ 	.byte	0x04, 0x05
        /*002e*/ 	.short	(.L_210 - .L_209)
.L_209:
        /*0030*/ 	.word	0x00000100
        /*0034*/ 	.word	0x00000001
        /*0038*/ 	.word	0x00000001


	//----- nvinfo : EIATTR_CBANK_PARAM_SIZE
	.align		4
.L_210:
        /*003c*/ 	.byte	0x03, 0x19
        /*003e*/ 	.short	0x0438


	//----- nvinfo : EIATTR_PARAM_CBANK
	.align		4
        /*0040*/ 	.byte	0x04, 0x0a
        /*0042*/ 	.short	(.L_212 - .L_211)
	.align		4
.L_211:
        /*0044*/ 	.word	index@(.nv.constant0._ZN7cutlass13device_kernelIN5flash19enable_sm80_to_sm89INS1_16FlashAttnFwdSm80INS1_25CollectiveMainloopFwdSm80ILi8ELi1ELb1EN4cute5tupleIJNS5_1CILi128EEENS7_ILi48EEENS7_ILi256EEEEEELi256ENS_10bfloat16_tEfNS_4arch4Sm80ELb1ELb0ELb0ELb1ELb1ELb0ELb1ELb1EEENS1_21CollectiveEpilogueFwdINS6_IJS8_SA_S9_EEENS6_IJNS7_ILi1EEESI_SI_EEESC_SE_Li256ELb1ELb1ELb1ELb0EEENS1_36VarlenDynamicPersistentTileSchedulerILi128ELi48ELi256ELi256ELb1ELb1ELb0ELb1ELb1ELb1EEEEEEEEEvNT_6ParamsE)
        /*0048*/ 	.short	0x0210
        /*004a*/ 	.short	0x0438


	//----- nvinfo : EIATTR_SW_WAR
	.align		4
.L_212:
        /*004c*/ 	.byte	0x04, 0x36
        /*004e*/ 	.short	(.L_214 - .L_213)
.L_213:
        /*0050*/ 	.word	0x00000008
.L_214:


//--------------------- .nv.info._ZN7cutlass13device_kernelIN5flash19enable_sm80_to_sm89INS1_16FlashAttnFwdSm80INS1_25CollectiveMainloopFwdSm80ILi8ELi1ELb0EN4cute5tupleIJNS5_1CILi128EEENS7_ILi32EEENS7_ILi256EEEEEELi256ENS_10bfloat16_tEfNS_4arch4Sm80ELb1ELb0ELb0ELb1ELb1ELb1ELb1ELb1EEENS1_21CollectiveEpilogueFwdINS6_IJS8_SA_S9_EEENS6_IJNS7_ILi1EEESI_SI_EEESC_SE_Li256ELb1ELb1ELb1ELb0EEENS1_36VarlenDynamicPersistentTileSchedulerILi128ELi32ELi256ELi256ELb1ELb1ELb0ELb1ELb1ELb1EEEEEEEEEvNT_6ParamsE --------------------------
	.section	.nv.info._ZN7cutlass13device_kernelIN5flash19enable_sm80_to_sm89INS1_16FlashAttnFwdSm80INS1_25CollectiveMainloopFwdSm80ILi8ELi1ELb0EN4cute5tupleIJNS5_1CILi128EEENS7_ILi32EEENS7_ILi256EEEEEELi256ENS_10bfloat16_tEfNS_4arch4Sm80ELb1ELb0ELb0ELb1ELb1ELb1ELb1ELb1EEENS1_21CollectiveEpilogueFwdINS6_IJS8_SA_S9_EEENS6_IJNS7_ILi1EEESI_SI_EEESC_SE_Li256ELb1ELb1ELb1ELb0EEENS1_36VarlenDynamicPersistentTileSchedulerILi128ELi32ELi256ELi256ELb1ELb1ELb0ELb1ELb1ELb1EEEEEEEEEvNT_6ParamsE,"",@"SHT_CUDA_INFO"
	.sectionflags	@""
	.align	4


	//----- nvinfo : EIATTR_CUDA_API_VERSION
	.align		4
        /*0000*/ 	.byte	0x04, 0x37
        /*0002*/ 	.short	(.L_216 - .L_215)
.L_215:
        /*0004*/ 	.word	0x00000082


	//----- nvinfo : EIATTR_KPARAM_INFO
	.align		4
.L_216:
        /*0008*/ 	.byte	0x04, 0x17
        /*000a*/ 	.short	(.L_218 - .L_217)
.L_217:
        /*000c*/ 	.word	0x00000000
        /*0010*/ 	.short	0x0000
        /*0012*/ 	.short	0x0000
        /*0014*/ 	.byte	0x00, 0xf0, 0xe1, 0x10


	//----- nvinfo : EIATTR_SPARSE_MMA_MASK
	.align		4
.L_218:
        /*0018*/ 	.byte	0x03, 0x50
        /*001a*/ 	.short	0x0000


	//----- nvinfo : EIATTR_MAXREG_COUNT
	.align		4
        /*001c*/ 	.byte	0x03, 0x1b
        /*001e*/ 	.short	0x00ff


	//----- nvinfo : EIATTR_MERCURY_ISA_VERSION
	.align		4
        /*0020*/ 	.byte	0x03, 0x5f
        /*0022*/ 	.short	0x0101


	//----- nvinfo : EIATTR_EXIT_INSTR_OFFSETS
	.align		4
        /*0024*/ 	.byte	0x04, 0x1c
        /*0026*/ 	.short	(.L_220 - .L_219)


	//   ....[0]....
.L_219:
        /*0028*/ 	.word	0x00000010


	//----- nvinfo : EIATTR_MAX_THREADS
	.align		4
.L_220:
        /*002c*/ 	.byte	0x04, 0x05
        /*002e*/ 	.short	(.L_222 - .L_221)
.L_221:
        /*0030*/ 	.word	0x00000100
        /*0034*/ 	.word	0x00000001
        /*0038*/ 	.word	0x00000001


	//----- nvinfo : EIATTR_CBANK_PARAM_SIZE
	.align		4
.L_222:
        /*003c*/ 	.byte	0x03, 0x19
        /*003e*/ 	.short	0x0438


	//----- nvinfo : EIATTR_PARAM_CBANK
	.align		4
        /*0040*/ 	.byte	0x04, 0x0a
        /*0042*/ 	.short	(.L_224 - .L_223)
	.align		4
.L_223:
        /*0044*/ 	.word	index@(.nv.constant0._ZN7cutlass13device_kernelIN5flash19enable_sm80_to_sm89INS1_16FlashAttnFwdSm80INS1_25CollectiveMainloopFwdSm80ILi8ELi1ELb0EN4cute5tupleIJNS5_1CILi128EEENS7_ILi32EEENS7_ILi256EEEEEELi256ENS_10bfloat16_tEfNS_4arch4Sm80ELb1ELb0ELb0ELb1ELb1ELb1ELb1ELb1EEENS1_21CollectiveEpilogueFwdINS6_IJS8_SA_S9_EEENS6_IJNS7_ILi1EEESI_SI_EEESC_SE_Li256ELb1ELb1ELb1ELb0EEENS1_36VarlenDynamicPersistentTileSchedulerILi128ELi32ELi256ELi256ELb1ELb1ELb0ELb1ELb1ELb1EEEEEEEEEvNT_6ParamsE)
        /*0048*/ 	.short	0x0210
        /*004a*/ 	.short	0x0438


	//----- nvinfo : EIATTR_SW_WAR
	.align		4
.L_224:
        /*004c*/ 	.byte	0x04, 0x36
        /*004e*/ 	.short	(.L_226 - .L_225)
.L_225:
        /*0050*/ 	.word	0x00000008
.L_226:


//--------------------- .nv.info._ZN7cutlass13device_kernelIN5flash19enable_sm80_to_sm89INS1_16FlashAttnFwdSm80INS1_25CollectiveMainloopFwdSm80ILi8ELi1ELb0EN4cute5tupleIJNS5_1CILi128EEENS7_ILi96EEENS7_ILi256EEEEEELi256ENS_10bfloat16_tEfNS_4arch4Sm80ELb0ELb0ELb0ELb0ELb1ELb0ELb1ELb1EEENS1_21CollectiveEpilogueFwdINS6_IJS8_SA_S9_EEENS6_IJNS7_ILi1EEESI_SI_EEESC_SE_Li256ELb0ELb1ELb1ELb0EEENS1_19SingleTileSchedulerILb0ELb1ELb1ELi128EEEEEEEEEvNT_6ParamsE --------------------------
	.section	.nv.info._ZN7cutlass13device_kernelIN5flash19enable_sm80_to_sm89INS1_16FlashAttnFwdSm80INS1_25CollectiveMainloopFwdSm80ILi8ELi1ELb0EN4cute5tupleIJNS5_1CILi128EEENS7_ILi96EEENS7_ILi256EEEEEELi256ENS_10bfloat16_tEfNS_4arch4Sm80ELb0ELb0ELb0ELb0ELb1ELb0ELb1ELb1EEENS1_21CollectiveEpilogueFwdINS6_IJS8_SA_S9_EEENS6_IJNS7_ILi1EEESI_SI_EEESC_SE_Li256ELb0ELb1ELb1ELb0EEENS1_19SingleTileSchedulerILb0ELb1ELb1ELi128EEEEEEEEEvNT_6ParamsE,"",@"SHT_CUDA_INFO"
	.sectionflags	@""
	.align	4


	//----- nvinfo : EIATTR_CUDA_API_VERSION
	.align		4
        /*0000*/ 	.byte	0x04, 0x37
        /*0002*/ 	.short	(.L_228 - .L_227)
.L_227:
        /*0004*/ 	.word	0x00000082


	//----- nvinfo : EIATTR_KPARAM_INFO
	.align		4
.L_228:
        /*0008*/ 	.byte	0x04, 0x17
        /*000a*/ 	.short	(.L_230 - .L_229)
.L_229:
        /*000c*/ 	.word	0x00000000
        /*0010*/ 	.short	0x0000
        /*0012*/ 	.short	0x0000
        /*0014*/ 	.byte	0x00, 0xf0, 0x61, 0x10


	//----- nvinfo : EIATTR_SPARSE_MMA_MASK
	.align		4
.L_230:
        /*0018*/ 	.byte	0x03, 0x50
        /*001a*/ 	.short	0x0000


	//----- nvinfo : EIATTR_MAXREG_COUNT
	.align		4
        /*001c*/ 	.byte	0x03, 0x1b
        /*001e*/ 	.short	0x00ff


	//----- nvinfo : EIATTR_MERCURY_ISA_VERSION
	.align		4
        /*0020*/ 	.byte	0x03, 0x5f
        /*0022*/ 	.short	0x0101


	//----- nvinfo : EIATTR_EXIT_INSTR_OFFSETS
	.align		4
        /*0024*/ 	.byte	0x04, 0x1c
        /*0026*/ 	.short	(.L_232 - .L_231)


	//   ....[0]....
.L_231:
        /*0028*/ 	.word	0x00000010


	//----- nvinfo : EIATTR_MAX_THREADS
	.align		4
.L_232:
        /*002c*/ 	.byte	0x04, 0x05
        /*002e*/ 	.short	(.L_234 - .L_233)
.L_233:
        /*0030*/ 	.word	0x00000100
        /*0034*/ 	.word	0x00000001
        /*0038*/ 	.word	0x00000001


	//----- nvinfo : EIATTR_CBANK_PARAM_SIZE
	.align		4
.L_234:
        /*003c*/ 	.byte	0x03, 0x19
        /*003e*/ 	.short	0x0418


	//----- nvinfo : EIATTR_PARAM_CBANK
	.align		4
        /*0040*/ 	.byte	0x04, 0x0a
        /*0042*/ 	.short	(.L_236 - .L_235)
	.align		4
.L_235:
        /*0044*/ 	.word	index@(.nv.constant0._ZN7cutlass13device_kernelIN5flash19enable_sm80_to_sm89INS1_16FlashAttnFwdSm80INS1_25CollectiveMainloopFwdSm80ILi8ELi1ELb0EN4cute5tupleIJNS5_1CILi128EEENS7_ILi96EEENS7_ILi256EEEEEELi256ENS_10bfloat16_tEfNS_4arch4Sm80ELb0ELb0ELb0ELb0ELb1ELb0ELb1ELb1EEENS1_21CollectiveEpilogueFwdINS6_IJS8_SA_S9_EEENS6_IJNS7_ILi1EEESI_SI_EEESC_SE_Li256ELb0ELb1ELb1ELb0EEENS1_19SingleTileSchedulerILb0ELb1ELb1ELi128EEEEEEEEEvNT_6ParamsE)
        /*0048*/ 	.short	0x0210
        /*004a*/ 	.short	0x0418


	//----- nvinfo : EIATTR_SW_WAR
	.align		4
.L_236:
        /*004c*/ 	.byte	0x04, 0x36
        /*004e*/ 	.short	(.L_238 - .L_237)
.L_237:
        /*0050*/ 	.word	0x00000008
.L_238:


//--------------------- .nv.info._ZN7cutlass13device_kernelIN5flash19enable_sm80_to_sm89INS1_16FlashAttnFwdSm80INS1_25CollectiveMainloopFwdSm80ILi8ELi1ELb0EN4cute5tupleIJNS5_1CILi128EEENS7_ILi64EEENS7_ILi256EEEEEELi256ENS_10bfloat16_tEfNS_4arch4Sm80ELb0ELb0ELb0ELb1ELb1ELb0ELb1ELb1EEENS1_21CollectiveEpilogueFwdINS6_IJS8_SA_S9_EEENS6_IJNS7_ILi1EEESI_SI_EEESC_SE_Li256ELb1ELb1ELb1ELb0EEENS1_36VarlenDynamicPersistentTileSchedulerILi128ELi64ELi256ELi256ELb1ELb1ELb0ELb0ELb1ELb1EEEEEEEEEvNT_6ParamsE --------------------------
	.section	.nv.info._ZN7cutlass13device_kernelIN5flash19enable_sm80_to_sm89INS1_16FlashAttnFwdSm80INS1_25CollectiveMainloopFwdSm80ILi8ELi1ELb0EN4cute5tupleIJNS5_1CILi128EEENS7_ILi64EEENS7_ILi256EEEEEELi256ENS_10bfloat16_tEfNS_4arch4Sm80ELb0ELb0ELb0ELb1ELb1ELb0ELb1ELb1EEENS1_21CollectiveEpilogueFwdINS6_IJS8_SA_S9_EEENS6_IJNS7_ILi1EEESI_SI_EEESC_SE_Li256ELb1ELb1ELb1ELb0EEENS1_36VarlenDynamicPersistentTileSchedulerILi128ELi64ELi256ELi256ELb1ELb1ELb0ELb0ELb1ELb1EEEEEEEEEvNT_6ParamsE,"",@"SHT_CUDA_INFO"
	.sectionflags	@""
	.align	4


	//----- nvinfo : EIATTR_CUDA_API_VERSION
	.align		4
        /*0000*/ 	.byte	0x04, 0x37
        /*0002*/ 	.short	(.L_240 - .L_239)
.L_239:
        /*0004*/ 	.word	0x00000082


	//----- nvinfo : EIATTR_KPARAM_INFO
	.align		4
.L_240:
        /*0008*/ 	.byte	0x04, 0x17
        /*000a*/ 	.short	(.L_242 - .L_241)
.L_241:
        /*000c*/ 	.word	0x00000000
        /*0010*/ 	.short	0x0000
        /*0012*/ 	.short	0x0000
        /*0014*/ 	.byte	0x00, 0xf0, 0xe1, 0x10


	//----- nvinfo : EIATTR_SPARSE_MMA_MASK
	.align		4
.L_242:
        /*0018*/ 	.byte	0x03, 0x50
        /*001a*/ 	.short	0x0000


	//----- nvinfo : EIATTR_MAXREG_COUNT
	.align		4
        /*001c*/ 	.byte	0x03, 0x1b
        /*001e*/ 	.short	0x00ff


	//----- nvinfo : EIATTR_MERCURY_ISA_VERSION
	.align		4
        /*0020*/ 	.byte	0x03, 0x5f
        /*0022*/ 	.short	0x0101


	//----- nvinfo : EIATTR_EXIT_INSTR_OFFSETS
	.align		4
        /*0024*/ 	.byte	0x04, 0x1c
        /*0026*/ 	.short	(.L_244 - .L_243)


	//   ....[0]....
.L_243:
        /*0028*/ 	.word	0x00000010


	//----- nvinfo : EIATTR_MAX_THREADS
	.align		4
.L_244:
        /*002c*/ 	.byte	0x04, 0x05
        /*002e*/ 	.short	(.L_246 - .L_245)
.L_245:
        /*0030*/ 	.word	0x00000100
        /*0034*/ 	.word	0x00000001
        /*0038*/ 	.word	0x00000001


	//----- nvinfo : EIATTR_CBANK_PARAM_SIZE
	.align		4
.L_246:
        /*003c*/ 	.byte	0x03, 0x19
        /*003e*/ 	.short	0x0438


	//----- nvinfo : EIATTR_PARAM_CBANK
	.align		4
        /*0040*/ 	.byte	0x04, 0x0a
        /*0042*/ 	.short	(.L_248 - .L_247)
	.align		4
.L_247:
        /*0044*/ 	.word	index@(.nv.constant0._ZN7cutlass13device_kernelIN5flash19enable_sm80_to_sm89INS1_16FlashAttnFwdSm80INS1_25CollectiveMainloopFwdSm80ILi8ELi1ELb0EN4cute5tupleIJNS5_1CILi128EEENS7_ILi64EEENS7_ILi256EEEEEELi256ENS_10bfloat16_tEfNS_4arch4Sm80ELb0ELb0ELb0ELb1ELb1ELb0ELb1ELb1EEENS1_21CollectiveEpilogueFwdINS6_IJS8_SA_S9_EEENS6_IJNS7_ILi1EEESI_SI_EEESC_SE_Li256ELb1ELb1ELb1ELb0EEENS1_36VarlenDynamicPersistentTileSchedulerILi128ELi64ELi256ELi256ELb1ELb1ELb0ELb0ELb1ELb1EEEEEEEEEvNT_6ParamsE)
        /*0048*/ 	.short	0x0210
        /*004a*/ 	.short	0x0438


	//----- nvinfo : EIATTR_SW_WAR
	.align		4
.L_248:
        /*004c*/ 	.byte	0x04, 0x36
        /*004e*/ 	.short	(.L_250 - .L_249)
.L_249:
        /*0050*/ 	.word	0x00000008
.L_250:


//--------------------- .nv.info._ZN7cutlass13device_kernelIN5flash19enable_sm80_to_sm89INS1_16FlashAttnFwdSm80INS1_25CollectiveMainloopFwdSm80ILi8ELi1ELb0EN4cute5tupleIJNS5_1CILi128EEENS7_ILi48EEENS7_ILi256EEEEEELi256ENS_10bfloat16_tEfNS_4arch4Sm80ELb0ELb0ELb0ELb1ELb1ELb1ELb1ELb1EEENS1_21CollectiveEpilogueFwdINS6_IJS8_SA_S9_EEENS6_IJNS7_ILi1EEESI_SI_EEESC_SE_Li256ELb1ELb1ELb1ELb0EEENS1_36VarlenDynamicPersistentTileSchedulerILi128ELi48ELi256ELi256ELb1ELb1ELb0ELb0ELb1ELb1EEEEEEEEEvNT_6ParamsE --------------------------
	.section	.nv.info._ZN7cutlass13device_kernelIN5flash19enable_sm80_to_sm89INS1_16FlashAttnFwdSm80INS1_25CollectiveMainloopFwdSm80ILi8ELi1ELb0EN4cute5tupleIJNS5_1CILi128EEENS7_ILi48EEENS7_ILi256EEEEEELi256ENS_10bfloat16_tEfNS_4arch4Sm80ELb0ELb0ELb0ELb1ELb1ELb1ELb1ELb1EEENS1_21CollectiveEpilogueFwdINS6_IJS8_SA_S9_EEENS6_IJNS7_ILi1EEESI_SI_EEESC_SE_Li256ELb1ELb1ELb1ELb0EEENS1_36VarlenDynamicPersistentTileSchedulerILi128ELi48ELi256ELi256ELb1ELb1ELb0ELb0ELb1ELb1EEEEEEEEEvNT_6ParamsE,"",@"SHT_CUDA_INFO"
	.sectionflags	@""
	.align	4


	//----- nvinfo : EIATTR_CUDA_API_VERSION
	.align		4
        /*0000*/ 	.byte	0x04, 0x37
        /*0002*/ 	.short	(.L_252 - .L_251)
.L_251:
        /*0004*/ 	.word	0x00000082


	//----- nvinfo : EIATTR_KPARAM_INFO
	.align		4
.L_252:
        /*0008*/ 	.byte	0x04, 0x17
        /*000a*/ 	.short	(.L_254 - .L_253)
.L_253:
        /*000c*/ 	.word	0x00000000
        /*0010*/ 	.short	0x0000
        /*0012*/ 	.short	0x0000
        /*0014*/ 	.byte	0x00, 0xf0, 0xe1, 0x10


	//----- nvinfo : EIATTR_SPARSE_MMA_MASK
	.align		4
.L_254:
        /*0018*/ 	.byte	0x03, 0x50
        /*001a*/ 	.short	0x0000


	//----- nvinfo : EIATTR_MAXREG_COUNT
	.align		4
        /*001c*/ 	.byte	0x03, 0x1b
        /*001e*/ 	.short	0x00ff


	//----- nvinfo : EIATTR_MERCURY_ISA_VERSION
	.align		4
        /*0020*/ 	.byte	0x03, 0x5f
        /*0022*/ 	.short	0x0101


	//----- nvinfo : EIATTR_EXIT_INSTR_OFFSETS
	.align		4
        /*0024*/ 	.byte	0x04, 0x1c
        /*0026*/ 	.short	(.L_256 - .L_255)


	//   ....[0]....
.L_255:
        /*0028*/ 	.word	0x00000010


	//----- nvinfo : EIATTR_MAX_THREADS
	.align		4
.L_256:
        /*002c*/ 	.byte	0x04, 0x05
        /*002e*/ 	.short	(.L_258 - .L_257)
.L_257:
        /*0030*/ 	.word	0x00000100
        /*0034*/ 	.word	0x00000001
        /*0038*/ 	.word	0x00000001


	//----- nvinfo : EIATTR_CBANK_PARAM_SIZE
	.align		4
.L_258:
        /*003c*/ 	.byte	0x03, 0x19
        /*003e*/ 	.short	0x0438


	//----- nvinfo : EIATTR_PARAM_CBANK
	.align		4
        /*0040*/ 	.byte	0x04, 0x0a
        /*0042*/ 	.short	(.L_260 - .L_259)
	.align		4
.L_259:
        /*0044*/ 	.word	index@(.nv.constant0._ZN7cutlass13device_kernelIN5flash19enable_sm80_to_sm89INS1_16FlashAttnFwdSm80INS1_25CollectiveMainloopFwdSm80ILi8ELi1ELb0EN4cute5tupleIJNS5_1CILi128EEENS7_ILi48EEENS7_ILi256EEEEEELi256ENS_10bfloat16_tEfNS_4arch4Sm80ELb0ELb0ELb0ELb1ELb1ELb1ELb1ELb1EEENS1_21CollectiveEpilogueFwdINS6_IJS8_SA_S9_EEENS6_IJNS7_ILi1EEESI_SI_EEESC_SE_Li256ELb1ELb1ELb1ELb0EEENS1_36VarlenDynamicPersistentTileSchedulerILi128ELi48ELi256ELi256ELb1ELb1ELb0ELb0ELb1ELb1EEEEEEEEEvNT_6ParamsE)
        /*0048*/ 	.short	0x0210
        /*004a*/ 	.short	0x0438


	//----- nvinfo : EIATTR_SW_WAR
	.align		4
.L_260:
        /*004c*/ 	.byte	0x04, 0x36
        /*004e*/ 	.short	(.L_262 - .L_261)
.L_261:
        /*0050*/ 	.word	0x00000008
.L_262:


//--------------------- .nv.info._ZN7cutlass13device_kernelIN5flash19enable_sm80_to_sm89INS1_16FlashAttnFwdSm80INS1_25CollectiveMainloopFwdSm80ILi8ELi1ELb0EN4cute5tupleIJNS5_1CILi128EEENS7_ILi64EEENS7_ILi256EEEEEELi256ENS_10bfloat16_tEfNS_4arch4Sm80ELb0ELb1ELb0ELb0ELb1ELb0ELb1ELb1EEENS1_21CollectiveEpilogueFwdINS6_IJS8_SA_S9_EEENS6_IJNS7_ILi1EEESI_SI_EEESC_SE_Li256ELb0ELb1ELb1ELb0EEENS1_19SingleTileSchedulerILb0ELb1ELb1ELi128EEEEEEEEEvNT_6ParamsE --------------------------
	.section	.nv.info._ZN7cutlass13device_kernelIN5flash19enable_sm80_to_sm89INS1_16FlashAttnFwdSm80INS1_25CollectiveMainloopFwdSm80ILi8ELi1ELb0EN4cute5tupleIJNS5_1CILi128EEENS7_ILi64EEENS7_ILi256EEEEEELi256ENS_10bfloat16_tEfNS_4arch4Sm80ELb0ELb1ELb0ELb0ELb1ELb0ELb1ELb1EEENS1_21CollectiveEpilogueFwdINS6_IJS8_SA_S9_EEENS6_IJNS7_ILi1EEESI_SI_EEESC_SE_Li256ELb0ELb1ELb1ELb0EEENS1_19SingleTileSchedulerILb0ELb1ELb1ELi128EEEEEEEEEvNT_6ParamsE,"",@"SHT_CUDA_INFO"
	.sectionflags	@""
	.align	4


	//----- nvinfo : EIATTR_CUDA_API_VERSION
	.align		4
        /*0000*/ 	.byte	0x04, 0x37
        /*0002*/ 	.short	(.L_264 - .L_263)
.L_263:
        /*0004*/ 	.word	0x00000082


	//----- nvinfo : EIATTR_KPARAM_INFO
	.align		4
.L_264:
        /*0008*/ 	.byte	0x04, 0x17
        /*000a*/ 	.short	(.L_266 - .L_265)
.L_265:
        /*000c*/ 	.word	0x00000000
        /*0010*/ 	.short	0x0000
        /*0012*/ 	.short	0x0000
        /*0014*/ 	.byte	0x00, 0xf0, 0x61, 0x10


	//----- nvinfo : EIATTR_SPARSE_MMA_MASK
	.align		4
.L_266:
        /*0018*/ 	.byte	0x03, 0x50
        /*001a*/ 	.short	0x0000


	//----- nvinfo : EIATTR_MAXREG_COUNT
	.align		4
        /*001c*/ 	.byte	0x03, 0x1b
        /*001e*/ 	.short	0x00ff


	//----- nvinfo : EIATTR_MERCURY_ISA_VERSION
	.align		4
        /*0020*/ 	.byte	0x03, 0x5f
        /*0022*/ 	.short	0x0101


	//----- nvinfo : EIATTR_EXIT_INSTR_OFFSETS
	.align		4
        /*0024*/ 	.byte	0x04, 0x1c
        /*0026*/ 	.short	(.L_268 - .L_267)


	//   ....[0]....
.L_267:
        /*0028*/ 	.word	0x00000010


	//----- nvinfo : EIATTR_MAX_THREADS
	.align		4
.L_268:
        /*002c*/ 	.byte	0x04, 0x05
        /*002e*/ 	.short	(.L_270 - .L_269)
.L_269:
        /*0030*/ 	.word	0x00000100
        /*0034*/ 	.word	0x00000001
        /*0038*/ 	.word	0x00000001


	//----- nvinfo : EIATTR_CBANK_PARAM_SIZE
	.align		4
.L_270:
        /*003c*/ 	.byte	0x03, 0x19
        /*003e*/ 	.short	0x0418


	//----- nvinfo : EIATTR_PARAM_CBANK
	.align		4
        /*0040*/ 	.byte	0x04, 0x0a
        /*0042*/ 	.short	(.L_272 - .L_271)
	.align		4
.L_271:
        /*0044*/ 	.word	index@(.nv.constant0._ZN7cutlass13device_kernelIN5flash19enable_sm80_to_sm89INS1_16FlashAttnFwdSm80INS1_25CollectiveMainloopFwdSm80ILi8ELi1ELb0EN4cute5tupleIJNS5_1CILi128EEENS7_ILi64EEENS7_ILi256EEEEEELi256ENS_10bfloat16_tEfNS_4arch4Sm80ELb0ELb1ELb0ELb0ELb1ELb0ELb1ELb1EEENS1_21CollectiveEpilogueFwdINS6_IJS8_SA_S9_EEENS6_IJNS7_ILi1EEESI_SI_EEESC_SE_Li256ELb0ELb1ELb1ELb0EEENS1_19SingleTileSchedulerILb0ELb1ELb1ELi128EEEEEEEEEvNT_6ParamsE)
        /*0048*/ 	.short	0x0210
        /*004a*/ 	.short	0x0418


	//----- nvinfo : EIATTR_SW_WAR
	.align		4
.L_272:
        /*004c*/ 	.byte	0x04, 0x36
        /*004e*/ 	.short	(.L_274 - .L_273)
.L_273:
        /*0050*/ 	.word	0x00000008
.L_274:


//--------------------- .nv.info._ZN7cutlass13device_kernelIN5flash19enable_sm80_to_sm89INS1_16FlashAttnFwdSm80INS1_25CollectiveMainloopFwdSm80ILi8ELi1ELb0EN4cute5tupleIJNS5_1CILi128EEENS7_ILi64EEENS7_ILi256EEEEEELi256ENS_10bfloat16_tEfNS_4arch4Sm80ELb0ELb1ELb0ELb1ELb1ELb0ELb1ELb1EEENS1_21CollectiveEpilogueFwdINS6_IJS8_SA_S9_EEENS6_IJNS7_ILi1EEESI_SI_EEESC_SE_Li256ELb1ELb1ELb1ELb0EEENS1_36VarlenDynamicPersistentTileSchedulerILi128ELi64ELi256ELi256ELb1ELb1ELb0ELb1ELb0ELb1EEEEEEEEEvNT_6ParamsE --------------------------
	.section	.nv.info._ZN7cutlass13device_kernelIN5flash19enable_sm80_to_sm89INS1_16FlashAttnFwdSm80INS1_25CollectiveMainloopFwdSm80ILi8ELi1ELb0EN4cute5tupleIJNS5_1CILi128EEENS7_ILi64EEENS7_ILi256EEEEEELi256ENS_10bfloat16_tEfNS_4arch4Sm80ELb0ELb1ELb0ELb1ELb1ELb0ELb1ELb1EEENS1_21CollectiveEpilogueFwdINS6_IJS8_SA_S9_EEENS6_IJNS7_ILi1EEESI_SI_EEESC_SE_Li256ELb1ELb1ELb1ELb0EEENS1_36VarlenDynamicPersistentTileSchedulerILi128ELi64ELi256ELi256ELb1ELb1ELb0ELb1ELb0ELb1EEEEEEEEEvNT_6ParamsE,"",@"SHT_CUDA_INFO"
	.sectionflags	@""
	.align	4


	//----- nvinfo : EIATTR_CUDA_API_VERSION
	.align		4
        /*0000*/ 	.byte	0x04, 0x37
        /*0002*/ 	.short	(.L_276 - .L_275)
.L_275:
        /*0004*/ 	.word	0x00000082


	//----- nvinfo : EIATTR_KPARAM_INFO
	.align		4
.L_276:
        /*0008*/ 	.byte	0x04, 0x17
        /*000a*/ 	.short	(.L_278 - .L_277)
.L_277:
        /*000c*/ 	.word	0x00000000
        /*0010*/ 	.short	0x0000
        /*0012*/ 	.short	0x0000
        /*0014*/ 	.byte	0x00, 0xf0, 0xe1, 0x10


	//----- nvinfo : EIATTR_SPARSE_MMA_MASK
	.align		4
.L_278:
        /*0018*/ 	.byte	0x03, 0x50
        /*001a*/ 	.short	0x0000


	//----- nvinfo : EIATTR_MAXREG_COUNT
	.align		4
        /*001c*/ 	.byte	0x03, 0x1b
        /*001e*/ 	.short	0x00ff


	//----- nvinfo : EIATTR_MERCURY_ISA_VERSION
	.align		4
        /*0020*/ 	.byte	0x03, 0x5f
        /*0022*/ 	.short	0x0101


	//----- nvinfo : EIATTR_EXIT_INSTR_OFFSETS
	.align		4
        /*0024*/ 	.byte	0x04, 0x1c
        /*0026*/ 	.short	(.L_280 - .L_279)


	//   ....[0]....
.L_279:
        /*0028*/ 	.word	0x00000010


	//----- nvinfo : EIATTR_MAX_THREADS
	.align		4
.L_280:
        /*002c*/ 	.byte	0x04, 0x05
        /*002e*/ 	.short	(.L_282 - .L_281)
.L_281:
        /*0030*/ 	.word	0x00000100
        /*0034*/ 	.word	0x00000001
        /*0038*/ 	.word	0x00000001


	//----- nvinfo : EIATTR_CBANK_PARAM_SIZE
	.align		4
.L_282:
        /*003c*/ 	.byte	0x03, 0x19
        /*003e*/ 	.short	0x0438


	//----- nvinfo : EIATTR_PARAM_CBANK
	.align		4
        /*0040*/ 	.byte	0x04, 0x0a
        /*0042*/ 	.short	(.L_284 - .L_283)
	.align		4
.L_283:
        /*0044*/ 	.word	index@(.nv.constant0._ZN7cutlass13device_kernelIN5flash19enable_sm80_to_sm89INS1_16FlashAttnFwdSm80INS1_25CollectiveMainloopFwdSm80ILi8ELi1ELb0EN4cute5tupleIJNS5_1CILi128EEENS7_ILi64EEENS7_ILi256EEEEEELi256ENS_10bfloat16_tEfNS_4arch4Sm80ELb0ELb1ELb0ELb1ELb1ELb0ELb1ELb1EEENS1_21CollectiveEpilogueFwdINS6_IJS8_SA_S9_EEENS6_IJNS7_ILi1EEESI_SI_EEESC_SE_Li256ELb1ELb1ELb1ELb0EEENS1_36VarlenDynamicPersistentTileSchedulerILi128ELi64ELi256ELi256ELb1ELb1ELb0ELb1ELb0ELb1EEEEEEEEEvNT_6ParamsE)
        /*0048*/ 	.short	0x0210
        /*004a*/ 	.short	0x0438


	//----- nvinfo : EIATTR_SW_WAR
	.align		4
.L_284:
        /*004c*/ 	.byte	0x04, 0x36
        /*004e*/ 	.short	(.L_286 - .L_285)
.L_285:
        /*0050*/ 	.word	0x00000008
.L_286:


//--------------------- .nv.info._ZN7cutlass13device_kernelIN5flash19enable_sm80_to_sm89INS1_16FlashAttnFwdSm80INS1_25CollectiveMainloopFwdSm80ILi8ELi1ELb0EN4cute5tupleIJNS5_1CILi128EEENS7_ILi48EEENS7_ILi256EEEEEELi256ENS_10bfloat16_tEfNS_4arch4Sm80ELb0ELb1ELb0ELb1ELb1ELb1ELb1ELb1EEENS1_21CollectiveEpilogueFwdINS6_IJS8_SA_S9_EEENS6_IJNS7_ILi1EEESI_SI_EEESC_SE_Li256ELb1ELb1ELb1ELb0EEENS1_36VarlenDynamicPersistentTileSchedulerILi128ELi48ELi256ELi256ELb1ELb1ELb0ELb1ELb0ELb1EEEEEEEEEvNT_6ParamsE --------------------------
	.section	.nv.info._ZN7cutlass13device_kernelIN5flash19enable_sm80_to_sm89INS1_16FlashAttnFwdSm80INS1_25CollectiveMainloopFwdSm80ILi8ELi1ELb0EN4cute5tupleIJNS5_1CILi128EEENS7_ILi48EEENS7_ILi256EEEEEELi256ENS_10bfloat16_tEfNS_4arch4Sm80ELb0ELb1ELb0ELb1ELb1ELb1ELb1ELb1EEENS1_21CollectiveEpilogueFwdINS6_IJS8_SA_S9_EEENS6_IJNS7_ILi1EEESI_SI_EEESC_SE_Li256ELb1ELb1ELb1ELb0EEENS1_36VarlenDynamicPersistentTileSchedulerILi128ELi48ELi256ELi256ELb1ELb1ELb0ELb1ELb0ELb1EEEEEEEEEvNT_6ParamsE,"",@"SHT_CUDA_INFO"
	.sectionflags	@""
	.align	4


	//----- nvinfo : EIATTR_CUDA_API_VERSION
	.align		4
        /*0000*/ 	.byte	0x04, 0x37
        /*0002*/ 	.short	(.L_288 - .L_287)
.L_287:
        /*0004*/ 	.word	0x00000082


	//----- nvinfo : EIATTR_KPARAM_INFO
	.align		4
.L_288:
        /*0008*/ 	.byte	0x04, 0x17
        /*000a*/ 	.short	(.L_290 - .L_289)
.L_289:
        /*000c*/ 	.word	0x00000000
        /*0010*/ 	.short	0x0000
        /*0012*/ 	.short	0x0000
        /*0014*/ 	.byte	0x00, 0xf0, 0xe1, 0x10


	//----- nvinfo : EIATTR_SPARSE_MMA_MASK
	.align		4
.L_290:
        /*0018*/ 	.byte	0x03, 0x50
        /*001a*/ 	.short	0x0000


	//----- nvinfo : EIATTR_MAXREG_COUNT
	.align		4
        /*001c*/ 	.byte	0x03, 0x1b
        /*001e*/ 	.short	0x00ff


	//----- nvinfo : EIATTR_MERCURY_ISA_VERSION
	.align		4
        /*0020*/ 	.byte	0x03, 0x5f
        /*0022*/ 	.short	0x0101


	//----- nvinfo : EIATTR_EXIT_INSTR_OFFSETS
	.align		4
        /*0024*/ 	.byte	0x04, 0x1c
        /*0026*/ 	.short	(.L_292 - .L_291)


	//   ....[0]....
.L_291:
        /*0028*/ 	.word	0x00000010


	//----- nvinfo : EIATTR_MAX_THREADS
	.align		4
.L_292:
        /*002c*/ 	.byte	0x04, 0x05
        /*002e*/ 	.short	(.L_294 - .L_293)
.L_293:
        /*0030*/ 	.word	0x00000100
        /*0034*/ 	.word	0x00000001
        /*0038*/ 	.word	0x00000001


	//----- nvinfo : EIATTR_CBANK_PARAM_SIZE
	.align		4
.L_294:
        /*003c*/ 	.byte	0x03, 0x19
        /*003e*/ 	.short	0x0438


	//----- nvinfo : EIATTR_PARAM_CBANK
	.align		4
        /*0040*/ 	.byte	0x04, 0x0a
        /*0042*/ 	.short	(.L_296 - .L_295)
	.align		4
.L_295:
        /*0044*/ 	.word	index@(.nv.constant0._ZN7cutlass13device_kernelIN5flash19enable_sm80_to_sm89INS1_16FlashAttnFwdSm80INS1_25CollectiveMainloopFwdSm80ILi8ELi1ELb0EN4cute5tupleIJNS5_1CILi128EEENS7_ILi48EEENS7_ILi256EEEEEELi256ENS_10bfloat16_tEfNS_4arch4Sm80ELb0ELb1ELb0ELb1ELb1ELb1ELb1ELb1EEENS1_21CollectiveEpilogueFwdINS6_IJS8_SA_S9_EEENS6_IJNS7_ILi1EEESI_SI_EEESC_SE_Li256ELb1ELb1ELb1ELb0EEENS1_36VarlenDynamicPersistentTileSchedulerILi128ELi48ELi256ELi256ELb1ELb1ELb0ELb1ELb0ELb1EEEEEEEEEvNT_6ParamsE)
        /*0048*/ 	.short	0x0210
        /*004a*/ 	.short	0x0438


	//----- nvinfo : EIATTR_SW_WAR
	.align		4
.L_296:
        /*004c*/ 	.byte	0x04, 0x36
        /*004e*/ 	.short	(.L_298 - .L_297)
.L_297:
        /*0050*/ 	.word	0x00000008
.L_298:


//--------------------- .nv.info._ZN7cutlass13device_kernelIN5flash19enable_sm80_to_sm89INS1_16FlashAttnFwdSm80INS1_25CollectiveMainloopFwdSm80ILi8ELi1ELb0EN4cute5tupleIJNS5_1CILi128EEENS7_ILi96EEENS7_ILi256EEEEEELi256ENS_10bfloat16_tEfNS_4arch4Sm80ELb1ELb0ELb0ELb0ELb1ELb0ELb1ELb1EEENS1_21CollectiveEpilogueFwdINS6_IJS8_SA_S9_EEENS6_IJNS7_ILi1EEESI_SI_EEESC_SE_Li256ELb0ELb1ELb1ELb0EEENS1_30DynamicPersistentTileSchedulerILi256ELi256ELb1ELb1ELb0EEEEEEEEEvNT_6ParamsE --------------------------
	.section	.nv.info._ZN7cutlass13device_kernelIN5flash19enable_sm80_to_sm89INS1_16FlashAttnFwdSm80INS1_25CollectiveMainloopFwdSm80ILi8ELi1ELb0EN4cute5tupleIJNS5_1CILi128EEENS7_ILi96EEENS7_ILi256EEEEEELi256ENS_10bfloat16_tEfNS_4arch4Sm80ELb1ELb0ELb0ELb0ELb1ELb0ELb1ELb1EEENS1_21CollectiveEpilogueFwdINS6_IJS8_SA_S9_EEENS6_IJNS7_ILi1EEESI_SI_EEESC_SE_Li256ELb0ELb1ELb1ELb0EEENS1_30DynamicPersistentTileSchedulerILi256ELi256ELb1ELb1ELb0EEEEEEEEEvNT_6ParamsE,"",@"SHT_CUDA_INFO"
	.sectionflags	@""
	.align	4


	//----- nvinfo : EIATTR_CUDA_API_VERSION
	.align		4
        /*0000*/ 	.byte	0x04, 0x37
        /*0002*/ 	.short	(.L_300 - .L_299)
.L_299:
        /*0004*/ 	.word	0x00000082


	//----- nvinfo : EIATTR_KPARAM_INFO
	.align		4
.L_300:
        /*0008*/ 	.byte	0x04, 0x17
        /*000a*/ 	.short	(.L_302 - .L_301)
.L_301:
        /*000c*/ 	.word	0x00000000
        /*0010*/ 	.short	0x0000
        /*0012*/ 	.short	0x0000
        /*0014*/ 	.byte	0x00, 0xf0, 0xa1, 0x10


	//----- nvinfo : EIATTR_SPARSE_MMA_MASK
	.align		4
.L_302:
        /*0018*/ 	.byte	0x03, 0x50
        /*001a*/ 	.short	0x0000


	//----- nvinfo : EIATTR_MAXREG_COUNT
	.align		4
        /*001c*/ 	.byte	0x03, 0x1b
        /*001e*/ 	.short	0x00ff


	//----- nvinfo : EIATTR_MERCURY_ISA_VERSION
	.align		4
        /*0020*/ 	.byte	0x03, 0x5f
        /*0022*/ 	.short	0x0101


	//----- nvinfo : EIATTR_EXIT_INSTR_OFFSETS
	.align		4
        /*0024*/ 	.byte	0x04, 0x1c
        /*0026*/ 	.short	(.L_304 - .L_303)


	//   ....[0]....
.L_303:
        /*0028*/ 	.word	0x00000010


	//----- nvinfo : EIATTR_MAX_THREADS
	.align		4
.L_304:
        /*002c*/ 	.byte	0x04, 0x05
        /*002e*/ 	.short	(.L_306 - .L_305)
.L_305:
        /*0030*/ 	.word	0x00000100
        /*0034*/ 	.word	0x00000001
        /*0038*/ 	.word	0x00000001


	//----- nvinfo : EIATTR_CBANK_PARAM_SIZE
	.align		4
.L_306:
        /*003c*/ 	.byte	0x03, 0x19
        /*003e*/ 	.short	0x0428


	//----- nvinfo : EIATTR_PARAM_CBANK
	.align		4
        /*0040*/ 	.byte	0x04, 0x0a
        /*0042*/ 	.short	(.L_308 - .L_307)
	.align		4
.L_307:
        /*0044*/ 	.word	index@(.nv.constant0._ZN7cutlass13device_kernelIN5flash19enable_sm80_to_sm89INS1_16FlashAttnFwdSm80INS1_25CollectiveMainloopFwdSm80ILi8ELi1ELb0EN4cute5tupleIJNS5_1CILi128EEENS7_ILi96EEENS7_ILi256EEEEEELi256ENS_10bfloat16_tEfNS_4arch4Sm80ELb1ELb0ELb0ELb0ELb1ELb0ELb1ELb1EEENS1_21CollectiveEpilogueFwdINS6_IJS8_SA_S9_EEENS6_IJNS7_ILi1EEESI_SI_EEESC_SE_Li256ELb0ELb1ELb1ELb0EEENS1_30DynamicPersistentTileSchedulerILi256ELi256ELb1ELb1ELb0EEEEEEEEEvNT_6ParamsE)
        /*0048*/ 	.short	0x0210
        /*004a*/ 	.short	0x0428


	//----- nvinfo : EIATTR_SW_WAR
	.align		4
.L_308:
        /*004c*/ 	.byte	0x04, 0x36
        /*004e*/ 	.short	(.L_310 - .L_309)
.L_309:
        /*0050*/ 	.word	0x00000008
.L_310:


//--------------------- .nv.info._ZN7cutlass13device_kernelIN5flash19enable_sm80_to_sm89INS1_16FlashAttnFwdSm80INS1_25CollectiveMainloopFwdSm80ILi8ELi1ELb0EN4cute5tupleIJNS5_1CILi128EEENS7_ILi64EEENS7_ILi256EEEEEELi256ENS_10bfloat16_tEfNS_4arch4Sm80ELb1ELb0ELb0ELb1ELb1ELb0ELb1ELb1EEENS1_21CollectiveEpilogueFwdINS6_IJS8_SA_S9_EEENS6_IJNS7_ILi1EEESI_SI_EEESC_SE_Li256ELb1ELb1ELb1ELb0EEENS1_36VarlenDynamicPersistentTileSchedulerILi128ELi64ELi256ELi256ELb1ELb1ELb0ELb1ELb1ELb1EEEEEEEEEvNT_6ParamsE --------------------------
	.section	.nv.info._ZN7cutlass13device_kernelIN5flash19enable_sm80_to_sm89INS1_16FlashAttnFwdSm80INS1_25CollectiveMainloopFwdSm80ILi8ELi1ELb0EN4cute5tupleIJNS5_1CILi128EEENS7_ILi64EEENS7_ILi256EEEEEELi256ENS_10bfloat16_tEfNS_4arch4Sm80ELb1ELb0ELb0ELb1ELb1ELb0ELb1ELb1EEENS1_21CollectiveEpilogueFwdINS6_IJS8_SA_S9_EEENS6_IJNS7_ILi1EEESI_SI_EEESC_SE_Li256ELb1ELb1ELb1ELb0EEENS1_36VarlenDynamicPersistentTileSchedulerILi128ELi64ELi256ELi256ELb1ELb1ELb0ELb1ELb1ELb1EEEEEEEEEvNT_6ParamsE,"",@"SHT_CUDA_INFO"
	.sectionflags	@""
	.align	4


	//----- nvinfo : EIATTR_CUDA_API_VERSION
	.align		4
        /*0000*/ 	.byte	0x04, 0x37
        /*0002*/ 	.short	(.L_312 - .L_311)
.L_311:
        /*0004*/ 	.word	0x00000082


	//----- nvinfo : EIATTR_KPARAM_INFO
	.align		4
.L_312:
        /*0008*/ 	.byte	0x04, 0x17
        /*000a*/ 	.short	(.L_314 - .L_313)
.L_313:
        /*000c*/ 	.word	0x00000000
        /*0010*/ 	.short	0x0000
        /*0012*/ 	.short	0x0000
        /*0014*/ 	.byte	0x00, 0xf0, 0xe1, 0x10


	//----- nvinfo : EIATTR_SPARSE_MMA_MASK
	.align		4
.L_314:
        /*0018*/ 	.byte	0x03, 0x50
        /*001a*/ 	.short	0x0000


	//----- nvinfo : EIATTR_MAXREG_COUNT
	.align		4
        /*001c*/ 	.byte	0x03, 0x1b
        /*001e*/ 	.short	0x00ff


	//----- nvinfo : EIATTR_MERCURY_ISA_VERSION
	.align		4
        /*0020*/ 	.byte	0x03, 0x5f
        /*0022*/ 	.short	0x0101


	//----- nvinfo : EIATTR_EXIT_INSTR_OFFSETS
	.align		4
        /*0024*/ 	.byte	0x04, 0x1c
        /*0026*/ 	.short	(.L_316 - .L_315)


	//   ....[0]....
.L_315:
        /*0028*/ 	.word	0x00000010


	//----- nvinfo : EIATTR_MAX_THREADS
	.align		4
.L_316:
        /*002c*/ 	.byte	0x04, 0x05
        /*002e*/ 	.short	(.L_318 - .L_317)
.L_317:
        /*0030*/ 	.word	0x00000100
        /*0034*/ 	.word	0x00000001
        /*0038*/ 	.word	0x00000001


	//----- nvinfo : EIATTR_CBANK_PARAM_SIZE
	.align		4
.L_318:
        /*003c*/ 	.byte	0x03, 0x19
        /*003e*/ 	.short	0x0438


	//----- nvinfo : EIATTR_PARAM_CBANK
	.align		4
        /*0040*/ 	.byte	0x04, 0x0a
        /*0042*/ 	.short	(.L_320 - .L_319)
	.align		4
.L_319:
        /*0044*/ 	.word	index@(.nv.constant0._ZN7cutlass13device_kernelIN5flash19enable_sm80_to_sm89INS1_16FlashAttnFwdSm80INS1_25CollectiveMainloopFwdSm80ILi8ELi1ELb0EN4cute5tupleIJNS5_1CILi128EEENS7_ILi64EEENS7_ILi256EEEEEELi256ENS_10bfloat16_tEfNS_4arch4Sm80ELb1ELb0ELb0ELb1ELb1ELb0ELb1ELb1EEENS1_21CollectiveEpilogueFwdINS6_IJS8_SA_S9_EEENS6_IJNS7_ILi1EEESI_SI_EEESC_SE_Li256ELb1ELb1ELb1ELb0EEENS1_36VarlenDynamicPersistentTileSchedulerILi128ELi64ELi256ELi256ELb1ELb1ELb0ELb1ELb1ELb1EEEEEEEEEvNT_6ParamsE)
        /*0048*/ 	.short	0x0210
        /*004a*/ 	.short	0x0438


	//----- nvinfo : EIATTR_SW_WAR
	.align		4
.L_320:
        /*004c*/ 	.byte	0x04, 0x36
        /*004e*/ 	.short	(.L_322 - .L_321)
.L_321:
        /*0050*/ 	.word	0x00000008
.L_322:


//--------------------- .nv.info._ZN7cutlass13device_kernelIN5flash19enable_sm80_to_sm89INS1_16FlashAttnFwdSm80INS1_25CollectiveMainloopFwdSm80ILi8ELi1ELb0EN4cute5tupleIJNS5_1CILi128EEENS7_ILi48EEENS7_ILi256EEEEEELi256ENS_10bfloat16_tEfNS_4arch4Sm80ELb1ELb0ELb0ELb1ELb1ELb1ELb1ELb1EEENS1_21CollectiveEpilogueFwdINS6_IJS8_SA_S9_EEENS6_IJNS7_ILi1EEESI_SI_EEESC_SE_Li256ELb1ELb1ELb1ELb0EEENS1_36VarlenDynamicPersistentTileSchedulerILi128ELi48ELi256ELi256ELb1ELb1ELb0ELb1ELb1ELb1EEEEEEEEEvNT_6ParamsE --------------------------
	.section	.nv.info._ZN7cutlass13device_kernelIN5flash19enable_sm80_to_sm89INS1_16FlashAttnFwdSm80INS1_25CollectiveMainloopFwdSm80ILi8ELi1ELb0EN4cute5tupleIJNS5_1CILi128EEENS7_ILi48EEENS7_ILi256EEEEEELi256ENS_10bfloat16_tEfNS_4arch4Sm80ELb1ELb0ELb0ELb1ELb1ELb1ELb1ELb1EEENS1_21CollectiveEpilogueFwdINS6_IJS8_SA_S9_EEENS6_IJNS7_ILi1EEESI_SI_EEESC_SE_Li256ELb1ELb1ELb1ELb0EEENS1_36VarlenDynamicPersistentTileSchedulerILi128ELi48ELi256ELi256ELb1ELb1ELb0ELb1ELb1ELb1EEEEEEEEEvNT_6ParamsE,"",@"SHT_CUDA_INFO"
	.sectionflags	@""
	.align	4


	//----- nvinfo : EIATTR_CUDA_API_VERSION
	.align		4
        /*0000*/ 	.byte	0x04, 0x37
        /*0002*/ 	.short	(.L_324 - .L_323)
.L_323:
        /*0004*/ 	.word	0x00000082


	//----- nvinfo : EIATTR_KPARAM_INFO
	.align		4
.L_324:
        /*0008*/ 	.byte	0x04, 0x17
        /*000a*/ 	.short	(.L_326 - .L_325)
.L_325:
        /*000c*/ 	.word	0x00000000
        /*0010*/ 	.short	0x0000
        /*0012*/ 	.short	0x0000
        /*0014*/ 	.byte	0x00, 0xf0, 0xe1, 0x10


	//----- nvinfo : EIATTR_SPARSE_MMA_MASK
	.align		4
.L_326:
        /*0018*/ 	.byte	0x03, 0x50
        /*001a*/ 	.short	0x0000


	//----- nvinfo : EIATTR_MAXREG_COUNT
	.align		4
        /*001c*/ 	.byte	0x03, 0x1b
        /*001e*/ 	.short	0x00ff


	//----- nvinfo : EIATTR_MERCURY_ISA_VERSION
	.align		4
        /*0020*/ 	.byte	0x03, 0x5f
        /*0022*/ 	.short	0x0101


	//----- nvinfo : EIATTR_EXIT_INSTR_OFFSETS
	.align		4
        /*0024*/ 	.byte	0x04, 0x1c
        /*0026*/ 	.short	(.L_328 - .L_327)


	//   ....[0]....
.L_327:
        /*0028*/ 	.word	0x00000010


	//----- nvinfo : EIATTR_MAX_THREADS
	.align		4
.L_328:
        /*002c*/ 	.byte	0x04, 0x05
        /*002e*/ 	.short	(.L_330 - .L_329)
.L_329:
        /*0030*/ 	.word	0x00000100
        /*0034*/ 	.word	0x00000001
        /*0038*/ 	.word	0x00000001


	//----- nvinfo : EIATTR_CBANK_PARAM_SIZE
	.align		4
.L_330:
        /*003c*/ 	.byte	0x03, 0x19
        /*003e*/ 	.short	0x0438


	//----- nvinfo : EIATTR_PARAM_CBANK
	.align		4
        /*0040*/ 	.byte	0x04, 0x0a
        /*0042*/ 	.short	(.L_332 - .L_331)
	.align		4
.L_331:
        /*0044*/ 	.word	index@(.nv.constant0._ZN7cutlass13device_kernelIN5flash19enable_sm80_to_sm89INS1_16FlashAttnFwdSm80INS1_25CollectiveMainloopFwdSm80ILi8ELi1ELb0EN4cute5tupleIJNS5_1CILi128EEENS7_ILi48EEENS7_ILi256EEEEEELi256ENS_10bfloat16_tEfNS_4arch4Sm80ELb1ELb0ELb0ELb1ELb1ELb1ELb1ELb1EEENS1_21CollectiveEpilogueFwdINS6_IJS8_SA_S9_EEENS6_IJNS7_ILi1EEESI_SI_EEESC_SE_Li256ELb1ELb1ELb1ELb0EEENS1_36VarlenDynamicPersistentTileSchedulerILi128ELi48ELi256ELi256ELb1ELb1ELb0ELb1ELb1ELb1EEEEEEEEEvNT_6ParamsE)
        /*0048*/ 	.short	0x0210
        /*004a*/ 	.short	0x0438


	//----- nvinfo : EIATTR_SW_WAR
	.align		4
.L_332:
        /*004c*/ 	.byte	0x04, 0x36
        /*004e*/ 	.short	(.L_334 - .L_333)
.L_333:
        /*0050*/ 	.word	0x00000008
.L_334:


//--------------------- .nv.callgraph             --------------------------
	.section	.nv.callgraph,"",@"SHT_CUDA_CALLGRAPH"
	.align	4
	.sectionentsize	8
	.align		4
        /*0000*/ 	.word	0x00000000
	.align		4
        /*0004*/ 	.word	0xffffffff
	.align		4
        /*0008*/ 	.word	0x00000000
	.align		4
        /*000c*/ 	.word	0xfffffffe
	.align		4
        /*0010*/ 	.word	0x00000000
	.align		4
        /*0014*/ 	.word	0xfffffffd
	.align		4
        /*0018*/ 	.word	0x00000000
	.align		4
        /*001c*/ 	.word	0xfffffffc


//--------------------- .nv.constant4             --------------------------
	.section	.nv.constant4,"a",@progbits
	.align	8
	.align		8
.nv.constant4:
        /*0000*/ 	.dword	_ZN78_INTERNAL_fb80f8da_42_flash_fwd_hdim256_bf16_paged_split_sm80_cu_8e232a79_41724cuda3std3__45__cpo5beginE
	.align		8
        /*0008*/ 	.dword	_ZN78_INTERNAL_fb80f8da_42_flash_fwd_hdim256_bf16_paged_split_sm80_cu_8e232a79_41724cuda3std3__45__cpo3endE
	.align		8
        /*0010*/ 	.dword	_ZN78_INTERNAL_fb80f8da_42_flash_fwd_hdim256_bf16_paged_split_sm80_cu_8e232a79_41724cuda3std3__45__cpo6cbeginE
	.align		8
        /*0018*/ 	.dword	_ZN78_INTERNAL_fb80f8da_42_flash_fwd_hdim256_bf16_paged_split_sm80_cu_8e232a79_41724cuda3std3__45__cpo4cendE
	.align		8
        /*0020*/ 	.dword	_ZN78_INTERNAL_fb80f8da_42_flash_fwd_hdim256_bf16_paged_split_sm80_cu_8e232a79_41724cuda3std3__480_GLOBAL__N__fb80f8da_42_flash_fwd_hdim256_bf16_paged_split_sm80_cu_8e232a79_41726ignoreE
	.align		8
        /*0028*/ 	.dword	_ZN78_INTERNAL_fb80f8da_42_flash_fwd_hdim256_bf16_paged_split_sm80_cu_8e232a79_41724cuda3std3__419piecewise_constructE
	.align		8
        /*0030*/ 	.dword	_ZN78_INTERNAL_fb80f8da_42_flash_fwd_hdim256_bf16_paged_split_sm80_cu_8e232a79_41724cuda3std3__48in_placeE
	.align		8
        /*0038*/ 	.dword	_ZN78_INTERNAL_fb80f8da_42_flash_fwd_hdim256_bf16_paged_split_sm80_cu_8e232a79_41724cuda3std6ranges3__45__cpo4swapE
	.align		8
        /*0040*/ 	.dword	_ZN78_INTERNAL_fb80f8da_42_flash_fwd_hdim256_bf16_paged_split_sm80_cu_8e232a79_41724cuda3std6ranges3__45__cpo9iter_moveE
	.align		8
        /*0048*/ 	.dword	_ZN78_INTERNAL_fb80f8da_42_flash_fwd_hdim256_bf16_paged_split_sm80_cu_8e232a79_41724cute7productE
	.align		8
        /*0050*/ 	.dword	_ZN78_INTERNAL_fb80f8da_42_flash_fwd_hdim256_bf16_paged_split_sm80_cu_8e232a79_41724cute1_E


//--------------------- .text._ZN7cutlass13device_kernelIN5flash19enable_sm80_to_sm89INS1_16FlashAttnFwdSm80INS1_25CollectiveMainloopFwdSm80ILi8ELi1ELb1EN4cute5tupleIJNS5_1CILi128EEENS7_ILi64EEENS7_ILi256EEEEEELi256ENS_10bfloat16_tEfNS_4arch4Sm80ELb0ELb0ELb0ELb0ELb1ELb0ELb1ELb1EEENS1_21CollectiveEpilogueFwdINS6_IJS8_SA_S9_EEENS6_IJNS7_ILi1EEESI_SI_EEESC_SE_Li256ELb0ELb1ELb1ELb0EEENS1_19SingleTileSchedulerILb0ELb1ELb1ELi128EEEEEEEEEvNT_6ParamsE --------------------------
	.section	.text._ZN7cutlass13device_kernelIN5flash19enable_sm80_to_sm89INS1_16FlashAttnFwdSm80INS1_25CollectiveMainloopFwdSm80ILi8ELi1ELb1EN4cute5tupleIJNS5_1CILi128EEENS7_ILi64EEENS7_ILi256EEEEEELi256ENS_10bfloat16_tEfNS_4arch4Sm80ELb0ELb0ELb0ELb0ELb1ELb0ELb1ELb1EEENS1_21CollectiveEpilogueFwdINS6_IJS8_SA_S9_EEENS6_IJNS7_ILi1EEESI_SI_EEESC_SE_Li256ELb0ELb1ELb1ELb0EEENS1_19SingleTileSchedulerILb0ELb1ELb1ELi128EEEEEEEEEvNT_6ParamsE,"ax",@progbits
	.align	128
.text._ZN7cutlass13device_kernelIN5flash19enable_sm80_to_sm89INS1_16FlashAttnFwdSm80INS1_25CollectiveMainloopFwdSm80ILi8ELi1ELb1EN4cute5tupleIJNS5_1CILi128EEENS7_ILi64EEENS7_ILi256EEEEEELi256ENS_10bfloat16_tEfNS_4arch4Sm80ELb0ELb0ELb0ELb0ELb1ELb0ELb1ELb1EEENS1_21CollectiveEpilogueFwdINS6_IJS8_SA_S9_EEENS6_IJNS7_ILi1EEESI_SI_EEESC_SE_Li256ELb0ELb1ELb1ELb0EEENS1_19SingleTileSchedulerILb0ELb1ELb1ELi128EEEEEEEEEvNT_6ParamsE:
        .type           _ZN7cutlass13device_kernelIN5flash19enable_sm80_to_sm89INS1_16FlashAttnFwdSm80INS1_25CollectiveMainloopFwdSm80ILi8ELi1ELb1EN4cute5tupleIJNS5_1CILi128EEENS7_ILi64EEENS7_ILi256EEEEEELi256ENS_10bfloat16_tEfNS_4arch4Sm80ELb0ELb0ELb0ELb0ELb1ELb0ELb1ELb1EEENS1_21CollectiveEpilogueFwdINS6_IJS8_SA_S9_EEENS6_IJNS7_ILi1EEESI_SI_EEESC_SE_Li256ELb0ELb1ELb1ELb0EEENS1_19SingleTileSchedulerILb0ELb1ELb1ELi128EEEEEEEEEvNT_6ParamsE,@function
        .size           _ZN7cutlass13device_kernelIN5flash19enable_sm80_to_sm89INS1_16FlashAttnFwdSm80INS1_25CollectiveMainloopFwdSm80ILi8ELi1ELb1EN4cute5tupleIJNS5_1CILi128EEENS7_ILi64EEENS7_ILi256EEEEEELi256ENS_10bfloat16_tEfNS_4arch4Sm80ELb0ELb0ELb0ELb0ELb1ELb0ELb1ELb1EEENS1_21CollectiveEpilogueFwdINS6_IJS8_SA_S9_EEENS6_IJNS7_ILi1EEESI_SI_EEESC_SE_Li256ELb0ELb1ELb1ELb0EEENS1_19SingleTileSchedulerILb0ELb1ELb1ELi128EEEEEEEEEvNT_6ParamsE,(.L_x_18 - _ZN7cutlass13device_kernelIN5flash19enable_sm80_to_sm89INS1_16FlashAttnFwdSm80INS1_25CollectiveMainloopFwdSm80ILi8ELi1ELb1EN4cute5tupleIJNS5_1CILi128EEENS7_ILi64EEENS7_ILi256EEEEEELi256ENS_10bfloat16_tEfNS_4arch4Sm80ELb0ELb0ELb0ELb0ELb1ELb0ELb1ELb1EEENS1_21CollectiveEpilogueFwdINS6_IJS8_SA_S9_EEENS6_IJNS7_ILi1EEESI_SI_EEESC_SE_Li256ELb0ELb1ELb1ELb0EEENS1_19SingleTileSchedulerILb0ELb1ELb1ELi128EEEEEEEEEvNT_6ParamsE)
        .other          _ZN7cutlass13device_kernelIN5flash19enable_sm80_to_sm89INS1_16FlashAttnFwdSm80INS1_25CollectiveMainloopFwdSm80ILi8ELi1ELb1EN4cute5tupleIJNS5_1CILi128EEENS7_ILi64EEENS7_ILi256EEEEEELi256ENS_10bfloat16_tEfNS_4arch4Sm80ELb0ELb0ELb0ELb0ELb1ELb0ELb1ELb1EEENS1_21CollectiveEpilogueFwdINS6_IJS8_SA_S9_EEENS6_IJNS7_ILi1EEESI_SI_EEESC_SE_Li256ELb0ELb1ELb1ELb0EEENS1_19SingleTileSchedulerILb0ELb1ELb1ELi128EEEEEEEEEvNT_6ParamsE,@"STO_CUDA_ENTRY STV_DEFAULT"
_ZN7cutlass13device_kernelIN5flash19enable_sm80_to_sm89INS1_16FlashAttnFwdSm80INS1_25CollectiveMainloopFwdSm80ILi8ELi1ELb1EN4cute5tupleIJNS5_1CILi128EEENS7_ILi64EEENS7_ILi256EEEEEELi256ENS_10bfloat16_tEfNS_4arch4Sm80ELb0ELb0ELb0ELb0ELb1ELb0ELb1ELb1EEENS1_21CollectiveEpilogueFwdINS6_IJS8_SA_S9_EEENS6_IJNS7_ILi1EEESI_SI_EEESC_SE_Li256ELb0ELb1ELb1ELb0EEENS1_19SingleTileSchedulerILb0ELb1ELb1ELi128EEEEEEEEEvNT_6ParamsE:
[----:B------:R-:W-:Y:S01]  /*0000*/  LDC R1, c[0x0][0x28] ;  /* 0x00000a00ff017b82 */ /* 0x000fe20000000800 */
[----:B------:R-:W-:Y:S05]  /*0010*/  EXIT ;  /* 0x000000000000794d */ /* 0x000fea0003800000 */
.L_x_0:
[----:B------:R-:W-:-:S00]  /*0020*/  BRA `(.L_x_0) ;  /* 0xfffffffc00fc7947 */ /* 0x000fc0000383ffff */
[----:B------:R-:W-:-:S00]  /*0030*/  NOP ;  /* 0x0000000000007918 */ /* 0x000fc00000000000 */
        /* <DEDUP_REMOVED lines=12> */
.L_x_18:


//--------------------- .text._ZN7cutlass13device_kernelIN5flash19enable_sm80_to_sm89INS1_16FlashAttnFwdSm80INS1_25CollectiveMainloopFwdSm80ILi8ELi1ELb1EN4cute5tupleIJNS5_1CILi128EEENS7_ILi48EEENS7_ILi256EEEEEELi256ENS_10bfloat16_tEfNS_4arch4Sm80ELb0ELb0ELb0ELb1ELb1ELb0ELb1ELb1EEENS1_21CollectiveEpilogueFwdINS6_IJS8_SA_S9_EEENS6_IJNS7_ILi1EEESI_SI_EEESC_SE_Li256ELb1ELb1ELb1ELb0EEENS1_36VarlenDynamicPersistentTileSchedulerILi128ELi48ELi256ELi256ELb1ELb1ELb0ELb0ELb1ELb1EEEEEEEEEvNT_6ParamsE --------------------------
	.section	.text._ZN7cutlass13device_kernelIN5flash19enable_sm80_to_sm89INS1_16FlashAttnFwdSm80INS1_25CollectiveMainloopFwdSm80ILi8ELi1ELb1EN4cute5tupleIJNS5_1CILi128EEENS7_ILi48EEENS7_ILi256EEEEEELi256ENS_10bfloat16_tEfNS_4arch4Sm80ELb0ELb0ELb0ELb1ELb1ELb0ELb1ELb1EEENS1_21CollectiveEpilogueFwdINS6_IJS8_SA_S9_EEENS6_IJNS7_ILi1EEESI_SI_EEESC_SE_Li256ELb1ELb1ELb1ELb0EEENS1_36VarlenDynamicPersistentTileSchedulerILi128ELi48ELi256ELi256ELb1ELb1ELb0ELb0ELb1ELb1EEEEEEEEEvNT_6ParamsE,"ax",@progbits
	.align	128
.text._ZN7cutlass13device_kernelIN5flash19enable_sm80_to_sm89INS1_16FlashAttnFwdSm80INS1_25CollectiveMainloopFwdSm80ILi8ELi1ELb1EN4cute5tupleIJNS5_1CILi128EEENS7_ILi48EEENS7_ILi256EEEEEELi256ENS_10bfloat16_tEfNS_4arch4Sm80ELb0ELb0ELb0ELb1ELb1ELb0ELb1ELb1EEENS1_21CollectiveEpilogueFwdINS6_IJS8_SA_S9_EEENS6_IJNS7_ILi1EEESI_SI_EEESC_SE_Li256ELb1ELb1ELb1ELb0EEENS1_36VarlenDynamicPersistentTileSchedulerILi128ELi48ELi256ELi256ELb1ELb1ELb0ELb0ELb1ELb1EEEEEEEEEvNT_6ParamsE:
        .type           _ZN7cutlass13device_kernelIN5flash19enable_sm80_to_sm89INS1_16FlashAttnFwdSm80INS1_25CollectiveMainloopFwdSm80ILi8ELi1ELb1EN4cute5tupleIJNS5_1CILi128EEENS7_ILi48EEENS7_ILi256EEEEEELi256ENS_10bfloat16_tEfNS_4arch4Sm80ELb0ELb0ELb0ELb1ELb1ELb0ELb1ELb1EEENS1_21CollectiveEpilogueFwdINS6_IJS8_SA_S9_EEENS6_IJNS7_ILi1EEESI_SI_EEESC_SE_Li256ELb1ELb1ELb1ELb0EEENS1_36VarlenDynamicPersistentTileSchedulerILi128ELi48ELi256ELi256ELb1ELb1ELb0ELb0ELb1ELb1EEEEEEEEEvNT_6ParamsE,@function
        .size           _ZN7cutlass13device_kernelIN5flash19enable_sm80_to_sm89INS1_16FlashAttnFwdSm80INS1_25CollectiveMainloopFwdSm80ILi8ELi1ELb1EN4cute5tupleIJNS5_1CILi128EEENS7_ILi48EEENS7_ILi256EEEEEELi256ENS_10bfloat16_tEfNS_4arch4Sm80ELb0ELb0ELb0ELb1ELb1ELb0ELb1ELb1EEENS1_21CollectiveEpilogueFwdINS6_IJS8_SA_S9_EEENS6_IJNS7_ILi1EEESI_SI_EEESC_SE_Li256ELb1ELb1ELb1ELb0EEENS1_36VarlenDynamicPersistentTileSchedulerILi128ELi48ELi256ELi256ELb1ELb1ELb0ELb0ELb1ELb1EEEEEEEEEvNT_6ParamsE,(.L_x_19 - _ZN7cutlass13device_kernelIN5flash19enable_sm80_to_sm89INS1_16FlashAttnFwdSm80INS1_25CollectiveMainloopFwdSm80ILi8ELi1ELb1EN4cute5tupleIJNS5_1CILi128EEENS7_ILi48EEENS7_ILi256EEEEEELi256ENS_10bfloat16_tEfNS_4arch4Sm80ELb0ELb0ELb0ELb1ELb1ELb0ELb1ELb1EEENS1_21CollectiveEpilogueFwdINS6_IJS8_SA_S9_EEENS6_IJNS7_ILi1EEESI_SI_EEESC_SE_Li256ELb1ELb1ELb1ELb0EEENS1_36VarlenDynamicPersistentTileSchedulerILi128ELi48ELi256ELi256ELb1ELb1ELb0ELb0ELb1ELb1EEEEEEEEEvNT_6ParamsE)
        .other          _ZN7cutlass13device_kernelIN5flash19enable_sm80_to_sm89INS1_16FlashAttnFwdSm80INS1_25CollectiveMainloopFwdSm80ILi8ELi1ELb1EN4cute5tupleIJNS5_1CILi128EEENS7_ILi48EEENS7_ILi256EEEEEELi256ENS_10bfloat16_tEfNS_4arch4Sm80ELb0ELb0ELb0ELb1ELb1ELb0ELb1ELb1EEENS1_21CollectiveEpilogueFwdINS6_IJS8_SA_S9_EEENS6_IJNS7_ILi1EEESI_SI_EEESC_SE_Li256ELb1ELb1ELb1ELb0EEENS1_36VarlenDynamicPersistentTileSchedulerILi128ELi48ELi256ELi256ELb1ELb1ELb0ELb0ELb1ELb1EEEEEEEEEvNT_6ParamsE,@"STO_CUDA_ENTRY STV_DEFAULT"
_ZN7cutlass13device_kernelIN5flash19enable_sm80_to_sm89INS1_16FlashAttnFwdSm80INS1_25CollectiveMainloopFwdSm80ILi8ELi1ELb1EN4cute5tupleIJNS5_1CILi128EEENS7_ILi48EEENS7_ILi256EEEEEELi256ENS_10bfloat16_tEfNS_4arch4Sm80ELb0ELb0ELb0ELb1ELb1ELb0ELb1ELb1EEENS1_21CollectiveEpilogueFwdINS6_IJS8_SA_S9_EEENS6_IJNS7_ILi1EEESI_SI_EEESC_SE_Li256ELb1ELb1ELb1ELb0EEENS1_36VarlenDynamicPersistentTileSchedulerILi128ELi48ELi256ELi256ELb1ELb1ELb0ELb0ELb1ELb1EEEEEEEEEvNT_6ParamsE:
[----:B------:R-:W-:Y:S01]  /*0000*/  LDC R1, c[0x0][0x28] ;  /* 0x00000a00ff017b82 */ /* 0x000fe20000000800 */
[----:B------:R-:W-:Y:S05]  /*0010*/  EXIT ;  /* 0x000000000000794d */ /* 0x000fea0003800000 */
.L_x_1:
        /* <DEDUP_REMOVED lines=14> */
.L_x_19:


//--------------------- .text._ZN7cutlass13device_kernelIN5flash19enable_sm80_to_sm89INS1_16FlashAttnFwdSm80INS1_25CollectiveMainloopFwdSm80ILi8ELi1ELb0EN4cute5tupleIJNS5_1CILi128EEENS7_ILi32EEENS7_ILi256EEEEEELi256ENS_10bfloat16_tEfNS_4arch4Sm80ELb0ELb0ELb0ELb1ELb1ELb1ELb1ELb1EEENS1_21CollectiveEpilogueFwdINS6_IJS8_SA_S9_EEENS6_IJNS7_ILi1EEESI_SI_EEESC_SE_Li256ELb1ELb1ELb1ELb0EEENS1_36VarlenDynamicPersistentTileSchedulerILi128ELi32ELi256ELi256ELb1ELb1ELb0ELb0ELb1ELb1EEEEEEEEEvNT_6ParamsE --------------------------
	.section	.text._ZN7cutlass13device_kernelIN5flash19enable_sm80_to_sm89INS1_16FlashAttnFwdSm80INS1_25CollectiveMainloopFwdSm80ILi8ELi1ELb0EN4cute5tupleIJNS5_1CILi128EEENS7_ILi32EEENS7_ILi256EEEEEELi256ENS_10bfloat16_tEfNS_4arch4Sm80ELb0ELb0ELb0ELb1ELb1ELb1ELb1ELb1EEENS1_21CollectiveEpilogueFwdINS6_IJS8_SA_S9_EEENS6_IJNS7_ILi1EEESI_SI_EEESC_SE_Li256ELb1ELb1ELb1ELb0EEENS1_36VarlenDynamicPersistentTileSchedulerILi128ELi32ELi256ELi256ELb1ELb1ELb0ELb0ELb1ELb1EEEEEEEEEvNT_6ParamsE,"ax",@progbits
	.align	128
.text._ZN7cutlass13device_kernelIN5flash19enable_sm80_to_sm89INS1_16FlashAttnFwdSm80INS1_25CollectiveMainloopFwdSm80ILi8ELi1ELb0EN4cute5tupleIJNS5_1CILi128EEENS7_ILi32EEENS7_ILi256EEEEEELi256ENS_10bfloat16_tEfNS_4arch4Sm80ELb0ELb0ELb0ELb1ELb1ELb1ELb1ELb1EEENS1_21CollectiveEpilogueFwdINS6_IJS8_SA_S9_EEENS6_IJNS7_ILi1EEESI_SI_EEESC_SE_Li256ELb1ELb1ELb1ELb0EEENS1_36VarlenDynamicPersistentTileSchedulerILi128ELi32ELi256ELi256ELb1ELb1ELb0ELb0ELb1ELb1EEEEEEEEEvNT_6ParamsE:
        .type           _ZN7cutlass13device_kernelIN5flash19enable_sm80_to_sm89INS1_16FlashAttnFwdSm80INS1_25CollectiveMainloopFwdSm80ILi8ELi1ELb0EN4cute5tupleIJNS5_1CILi128EEENS7_ILi32EEENS7_ILi256EEEEEELi256ENS_10bfloat16_tEfNS_4arch4Sm80ELb0ELb0ELb0ELb1ELb1ELb1ELb1ELb1EEENS1_21CollectiveEpilogueFwdINS6_IJS8_SA_S9_EEENS6_IJNS7_ILi1EEESI_SI_EEESC_SE_Li256ELb1ELb1ELb1ELb0EEENS1_36VarlenDynamicPersistentTileSchedulerILi128ELi32ELi256ELi256ELb1ELb1ELb0ELb0ELb1ELb1EEEEEEEEEvNT_6ParamsE,@function
        .size           _ZN7cutlass13device_kernelIN5flash19enable_sm80_to_sm89INS1_16FlashAttnFwdSm80INS1_25CollectiveMainloopFwdSm80ILi8ELi1ELb0EN4cute5tupleIJNS5_1CILi128EEENS7_ILi32EEENS7_ILi256EEEEEELi256ENS_10bfloat16_tEfNS_4arch4Sm80ELb0ELb0ELb0ELb1ELb1ELb1ELb1ELb1EEENS1_21CollectiveEpilogueFwdINS6_IJS8_SA_S9_EEENS6_IJNS7_ILi1EEESI_SI_EEESC_SE_Li256ELb1ELb1ELb1ELb0EEENS1_36VarlenDynamicPersistentTileSchedulerILi128ELi32ELi256ELi256ELb1ELb1ELb0ELb0ELb1ELb1EEEEEEEEEvNT_6ParamsE,(.L_x_20 - _ZN7cutlass13device_kernelIN5flash19enable_sm80_to_sm89INS1_16FlashAttnFwdSm80INS1_25CollectiveMainloopFwdSm80ILi8ELi1ELb0EN4cute5tupleIJNS5_1CILi128EEENS7_ILi32EEENS7_ILi256EEEEEELi256ENS_10bfloat16_tEfNS_4arch4Sm80ELb0ELb0ELb0ELb1ELb1ELb1ELb1ELb1EEENS1_21CollectiveEpilogueFwdINS6_IJS8_SA_S9_EEENS6_IJNS7_ILi1EEESI_SI_EEESC_SE_Li256ELb1ELb1ELb1ELb0EEENS1_36VarlenDynamicPersistentTileSchedulerILi128ELi32ELi256ELi256ELb1ELb1ELb0ELb0ELb1ELb1EEEEEEEEEvNT_6ParamsE)
        .other          _ZN7cutlass13device_kernelIN5flash19enable_sm80_to_sm89INS1_16FlashAttnFwdSm80INS1_25CollectiveMainloopFwdSm80ILi8ELi1ELb0EN4cute5tupleIJNS5_1CILi128EEENS7_ILi32EEENS7_ILi256EEEEEELi256ENS_10bfloat16_tEfNS_4arch4Sm80ELb0ELb0ELb0ELb1ELb1ELb1ELb1ELb1EEENS1_21CollectiveEpilogueFwdINS6_IJS8_SA_S9_EEENS6_IJNS7_ILi1EEESI_SI_EEESC_SE_Li256ELb1ELb1ELb1ELb0EEENS1_36VarlenDynamicPersistentTileSchedulerILi128ELi32ELi256ELi256ELb1ELb1ELb0ELb0ELb1ELb1EEEEEEEEEvNT_6ParamsE,@"STO_CUDA_ENTRY STV_DEFAULT"
_ZN7cutlass13device_kernelIN5flash19enable_sm80_to_sm89INS1_16FlashAttnFwdSm80INS1_25CollectiveMainloopFwdSm80ILi8ELi1ELb0EN4cute5tupleIJNS5_1CILi128EEENS7_ILi32EEENS7_ILi256EEEEEELi256ENS_10bfloat16_tEfNS_4arch4Sm80ELb0ELb0ELb0ELb1ELb1ELb1ELb1ELb1EEENS1_21CollectiveEpilogueFwdINS6_IJS8_SA_S9_EEENS6_IJNS7_ILi1EEESI_SI_EEESC_SE_Li256ELb1ELb1ELb1ELb0EEENS1_36VarlenDynamicPersistentTileSchedulerILi128ELi32ELi256ELi256ELb1ELb1ELb0ELb0ELb1ELb1EEEEEEEEEvNT_6ParamsE:
[----:B------:R-:W-:Y:S01]  /*0000*/  LDC R1, c[0x0][0x28] ;  /* 0x00000a00ff017b82 */ /* 0x000fe20000000800 */
[----:B------:R-:W-:Y:S05]  /*0010*/  EXIT ;  /* 0x000000000000794d */ /* 0x000fea0003800000 */
.L_x_2:
        /* <DEDUP_REMOVED lines=14> */
.L_x_20:


//--------------------- .text._ZN7cutlass13device_kernelIN5flash19enable_sm80_to_sm89INS1_16FlashAttnFwdSm80INS1_25CollectiveMainloopFwdSm80ILi8ELi1ELb1EN4cute5tupleIJNS5_1CILi128EEENS7_ILi48EEENS7_ILi256EEEEEELi256ENS_10bfloat16_tEfNS_4arch4Sm80ELb0ELb1ELb0ELb0ELb1ELb0ELb1ELb1EEENS1_21CollectiveEpilogueFwdINS6_IJS8_SA_S9_EEENS6_IJNS7_ILi1EEESI_SI_EEESC_SE_Li256ELb0ELb1ELb1ELb0EEENS1_19SingleTileSchedulerILb0ELb1ELb1ELi128EEEEEEEEEvNT_6ParamsE --------------------------
	.section	.text._ZN7cutlass13device_kernelIN5flash19enable_sm80_to_sm89INS1_16FlashAttnFwdSm80INS1_25CollectiveMainloopFwdSm80ILi8ELi1ELb1EN4cute5tupleIJNS5_1CILi128EEENS7_ILi48EEENS7_ILi256EEEEEELi256ENS_10bfloat16_tEfNS_4arch4Sm80ELb0ELb1ELb0ELb0ELb1ELb0ELb1ELb1EEENS1_21CollectiveEpilogueFwdINS6_IJS8_SA_S9_EEENS6_IJNS7_ILi1EEESI_SI_EEESC_SE_Li256ELb0ELb1ELb1ELb0EEENS1_19SingleTileSchedulerILb0ELb1ELb1ELi128EEEEEEEEEvNT_6ParamsE,"ax",@progbits
	.align	128
.text._ZN7cutlass13device_kernelIN5flash19enable_sm80_to_sm89INS1_16FlashAttnFwdSm80INS1_25CollectiveMainloopFwdSm80ILi8ELi1ELb1EN4cute5tupleIJNS5_1CILi128EEENS7_ILi48EEENS7_ILi256EEEEEELi256ENS_10bfloat16_tEfNS_4arch4Sm80ELb0ELb1ELb0ELb0ELb1ELb0ELb1ELb1EEENS1_21CollectiveEpilogueFwdINS6_IJS8_SA_S9_EEENS6_IJNS7_ILi1EEESI_SI_EEESC_SE_Li256ELb0ELb1ELb1ELb0EEENS1_19SingleTileSchedulerILb0ELb1ELb1ELi128EEEEEEEEEvNT_6ParamsE:
        .type           _ZN7cutlass13device_kernelIN5flash19enable_sm80_to_sm89INS1_16FlashAttnFwdSm80INS1_25CollectiveMainloopFwdSm80ILi8ELi1ELb1EN4cute5tupleIJNS5_1CILi128EEENS7_ILi48EEENS7_ILi256EEEEEELi256ENS_10bfloat16_tEfNS_4arch4Sm80ELb0ELb1ELb0ELb0ELb1ELb0ELb1ELb1EEENS1_21CollectiveEpilogueFwdINS6_IJS8_SA_S9_EEENS6_IJNS7_ILi1EEESI_SI_EEESC_SE_Li256ELb0ELb1ELb1ELb0EEENS1_19SingleTileSchedulerILb0ELb1ELb1ELi128EEEEEEEEEvNT_6ParamsE,@function
        .size           _ZN7cutlass13device_kernelIN5flash19enable_sm80_to_sm89INS1_16FlashAttnFwdSm80INS1_25CollectiveMainloopFwdSm80ILi8ELi1ELb1EN4cute5tupleIJNS5_1CILi128EEENS7_ILi48EEENS7_ILi256EEEEEELi256ENS_10bfloat16_tEfNS_4arch4Sm80ELb0ELb1ELb0ELb0ELb1ELb0ELb1ELb1EEENS1_21CollectiveEpilogueFwdINS6_IJS8_SA_S9_EEENS6_IJNS7_ILi1EEESI_SI_EEESC_SE_Li256ELb0ELb1ELb1ELb0EEENS1_19SingleTileSchedulerILb0ELb1ELb1ELi128EEEEEEEEEvNT_6ParamsE,(.L_x_21 - _ZN7cutlass13device_kernelIN5flash19enable_sm80_to_sm89INS1_16FlashAttnFwdSm80INS1_25CollectiveMainloopFwdSm80ILi8ELi1ELb1EN4cute5tupleIJNS5_1CILi128EEENS7_ILi48EEENS7_ILi256EEEEEELi256ENS_10bfloat16_tEfNS_4arch4Sm80ELb0ELb1ELb0ELb0ELb1ELb0ELb1ELb1EEENS1_21CollectiveEpilogueFwdINS6_IJS8_SA_S9_EEENS6_IJNS7_ILi1EEESI_SI_EEESC_SE_Li256ELb0ELb1ELb1ELb0EEENS1_19SingleTileSchedulerILb0ELb1ELb1ELi128EEEEEEEEEvNT_6ParamsE)
        .other          _ZN7cutlass13device_kernelIN5flash19enable_sm80_to_sm89INS1_16FlashAttnFwdSm80INS1_25CollectiveMainloopFwdSm80ILi8ELi1ELb1EN4cute5tupleIJNS5_1CILi128EEENS7_ILi48EEENS7_ILi256EEEEEELi256ENS_10bfloat16_tEfNS_4arch4Sm80ELb0ELb1ELb0ELb0ELb1ELb0ELb1ELb1EEENS1_21CollectiveEpilogueFwdINS6_IJS8_SA_S9_EEENS6_IJNS7_ILi1EEESI_SI_EEESC_SE_Li256ELb0ELb1ELb1ELb0EEENS1_19SingleTileSchedulerILb0ELb1ELb1ELi128EEEEEEEEEvNT_6ParamsE,@"STO_CUDA_ENTRY STV_DEFAULT"
_ZN7cutlass13device_kernelIN5flash19enable_sm80_to_sm89INS1_16FlashAttnFwdSm80INS1_25CollectiveMainloopFwdSm80ILi8ELi1ELb1EN4cute5tupleIJNS5_1CILi128EEENS7_ILi48EEENS7_ILi256EEEEEELi256ENS_10bfloat16_tEfNS_4arch4Sm80ELb0ELb1ELb0ELb0ELb1ELb0ELb1ELb1EEENS1_21CollectiveEpilogueFwdINS6_IJS8_SA_S9_EEENS6_IJNS7_ILi1EEESI_SI_EEESC_SE_Li256ELb0ELb1ELb1ELb0EEENS1_19SingleTileSchedulerILb0ELb1ELb1ELi128EEEEEEEEEvNT_6ParamsE:
[----:B------:R-:W-:Y:S01]  /*0000*/  LDC R1, c[0x0][0x28] ;  /* 0x00000a00ff017b82 */ /* 0x000fe20000000800 */
[----:B------:R-:W-:Y:S05]  /*0010*/  EXIT ;  /* 0x000000000000794d */ /* 0x000fea0003800000 */
.L_x_3:
        /* <DEDUP_REMOVED lines=14> */
.L_x_21:


//--------------------- .text._ZN7cutlass13device_kernelIN5flash19enable_sm80_to_sm89INS1_16FlashAttnFwdSm80INS1_25CollectiveMainloopFwdSm80ILi8ELi1ELb1EN4cute5tupleIJNS5_1CILi128EEENS7_ILi48EEENS7_ILi256EEEEEELi256ENS_10bfloat16_tEfNS_4arch4Sm80ELb0ELb1ELb0ELb1ELb1ELb0ELb1ELb1EEENS1_21CollectiveEpilogueFwdINS6_IJS8_SA_S9_EEENS6_IJNS7_ILi1EEESI_SI_EEESC_SE_Li256ELb1ELb1ELb1ELb0EEENS1_36VarlenDynamicPersistentTileSchedulerILi128ELi48ELi256ELi256ELb1ELb1ELb0ELb1ELb0ELb1EEEEEEEEEvNT_6ParamsE --------------------------
	.section	.text._ZN7cutlass13device_kernelIN5flash19enable_sm80_to_sm89INS1_16FlashAttnFwdSm80INS1_25CollectiveMainloopFwdSm80ILi8ELi1ELb1EN4cute5tupleIJNS5_1CILi128EEENS7_ILi48EEENS7_ILi256EEEEEELi256ENS_10bfloat16_tEfNS_4arch4Sm80ELb0ELb1ELb0ELb1ELb1ELb0ELb1ELb1EEENS1_21CollectiveEpilogueFwdINS6_IJS8_SA_S9_EEENS6_IJNS7_ILi1EEESI_SI_EEESC_SE_Li256ELb1ELb1ELb1ELb0EEENS1_36VarlenDynamicPersistentTileSchedulerILi128ELi48ELi256ELi256ELb1ELb1ELb0ELb1ELb0ELb1EEEEEEEEEvNT_6ParamsE,"ax",@progbits
	.align	128
.text._ZN7cutlass13device_kernelIN5flash19enable_sm80_to_sm89INS1_16FlashAttnFwdSm80INS1_25CollectiveMainloopFwdSm80ILi8ELi1ELb1EN4cute5tupleIJNS5_1CILi128EEENS7_ILi48EEENS7_ILi256EEEEEELi256ENS_10bfloat16_tEfNS_4arch4Sm80ELb0ELb1ELb0ELb1ELb1ELb0ELb1ELb1EEENS1_21CollectiveEpilogueFwdINS6_IJS8_SA_S9_EEENS6_IJNS7_ILi1EEESI_SI_EEESC_SE_Li256ELb1ELb1ELb1ELb0EEENS1_36VarlenDynamicPersistentTileSchedulerILi128ELi48ELi256ELi256ELb1ELb1ELb0ELb1ELb0ELb1EEEEEEEEEvNT_6ParamsE:
        .type           _ZN7cutlass13device_kernelIN5flash19enable_sm80_to_sm89INS1_16FlashAttnFwdSm80INS1_25CollectiveMainloopFwdSm80ILi8ELi1ELb1EN4cute5tupleIJNS5_1CILi128EEENS7_ILi48EEENS7_ILi256EEEEEELi256ENS_10bfloat16_tEfNS_4arch4Sm80ELb0ELb1ELb0ELb1ELb1ELb0ELb1ELb1EEENS1_21CollectiveEpilogueFwdINS6_IJS8_SA_S9_EEENS6_IJNS7_ILi1EEESI_SI_EEESC_SE_Li256ELb1ELb1ELb1ELb0EEENS1_36VarlenDynamicPersistentTileSchedulerILi128ELi48ELi256ELi256ELb1ELb1ELb0ELb1ELb0ELb1EEEEEEEEEvNT_6ParamsE,@function
        .size           _ZN7cutlass13device_kernelIN5flash19enable_sm80_to_sm89INS1_16FlashAttnFwdSm80INS1_25CollectiveMainloopFwdSm80ILi8ELi1ELb1EN4cute5tupleIJNS5_1CILi128EEENS7_ILi48EEENS7_ILi256EEEEEELi256ENS_10bfloat16_tEfNS_4arch4Sm80ELb0ELb1ELb0ELb1ELb1ELb0ELb1ELb1EEENS1_21CollectiveEpilogueFwdINS6_IJS8_SA_S9_EEENS6_IJNS7_ILi1EEESI_SI_EEESC_SE_Li256ELb1ELb1ELb1ELb0EEENS1_36VarlenDynamicPersistentTileSchedulerILi128ELi48ELi256ELi256ELb1ELb1ELb0ELb1ELb0ELb1EEEEEEEEEvNT_6ParamsE,(.L_x_22 - _ZN7cutlass13device_kernelIN5flash19enable_sm80_to_sm89INS1_16FlashAttnFwdSm80INS1_25CollectiveMainloopFwdSm80ILi8ELi1ELb1EN4cute5tupleIJNS5_1CILi128EEENS7_ILi48EEENS7_ILi256EEEEEELi256ENS_10bfloat16_tEfNS_4arch4Sm80ELb0ELb1ELb0ELb1ELb1ELb0ELb1ELb1EEENS1_21CollectiveEpilogueFwdINS6_IJS8_SA_S9_EEENS6_IJNS7_ILi1EEESI_SI_EEESC_SE_Li256ELb1ELb1ELb1ELb0EEENS1_36VarlenDynamicPersistentTileSchedulerILi128ELi48ELi256ELi256ELb1ELb1ELb0ELb1ELb0ELb1EEEEEEEEEvNT_6ParamsE)
        .other          _ZN7cutlass13device_kernelIN5flash19enable_sm80_to_sm89INS1_16FlashAttnFwdSm80INS1_25CollectiveMainloopFwdSm80ILi8ELi1ELb1EN4cute5tupleIJNS5_1CILi128EEENS7_ILi48EEENS7_ILi256EEEEEELi256ENS_10bfloat16_tEfNS_4arch4Sm80ELb0ELb1ELb0ELb1ELb1ELb0ELb1ELb1EEENS1_21CollectiveEpilogueFwdINS6_IJS8_SA_S9_EEENS6_IJNS7_ILi1EEESI_SI_EEESC_SE_Li256ELb1ELb1ELb1ELb0EEENS1_36VarlenDynamicPersistentTileSchedulerILi128ELi48ELi256ELi256ELb1ELb1ELb0ELb1ELb0ELb1EEEEEEEEEvNT_6ParamsE,@"STO_CUDA_ENTRY STV_DEFAULT"
_ZN7cutlass13device_kernelIN5flash19enable_sm80_to_sm89INS1_16FlashAttnFwdSm80INS1_25CollectiveMainloopFwdSm80ILi8ELi1ELb1EN4cute5tupleIJNS5_1CILi128EEENS7_ILi48EEENS7_ILi256EEEEEELi256ENS_10bfloat16_tEfNS_4arch4Sm80ELb0ELb1ELb0ELb1ELb1ELb0ELb1ELb1EEENS1_21CollectiveEpilogueFwdINS6_IJS8_SA_S9_EEENS6_IJNS7_ILi1EEESI_SI_EEESC_SE_Li256ELb1ELb1ELb1ELb0EEENS1_36VarlenDynamicPersistentTileSchedulerILi128ELi48ELi256ELi256ELb1ELb1ELb0ELb1ELb0ELb1EEEEEEEEEvNT_6ParamsE:
[----:B------:R-:W-:Y:S01]  /*0000*/  LDC R1, c[0x0][0x28] ;  /* 0x00000a00ff017b82 */ /* 0x000fe20000000800 */
[----:B------:R-:W-:Y:S05]  /*0010*/  EXIT ;  /* 0x000000000000794d */ /* 0x000fea0003800000 */
.L_x_4:
        /* <DEDUP_REMOVED lines=14> */
.L_x_22:


//--------------------- .text._ZN7cutlass13device_kernelIN5flash19enable_sm80_to_sm89INS1_16FlashAttnFwdSm80INS1_25CollectiveMainloopFwdSm80ILi8ELi1ELb0EN4cute5tupleIJNS5_1CILi128EEENS7_ILi32EEENS7_ILi256EEEEEELi256ENS_10bfloat16_tEfNS_4arch4Sm80ELb0ELb1ELb0ELb1ELb1ELb1ELb1ELb1EEENS1_21CollectiveEpilogueFwdINS6_IJS8_SA_S9_EEENS6_IJNS7_ILi1EEESI_SI_EEESC_SE_Li256ELb1ELb1ELb1ELb0EEENS1_36VarlenDynamicPersistentTileSchedulerILi128ELi32ELi256ELi256ELb1ELb1ELb0ELb1ELb0ELb1EEEEEEEEEvNT_6ParamsE --------------------------
	.section	.text._ZN7cutlass13device_kernelIN5flash19enable_sm80_to_sm89INS1_16FlashAttnFwdSm80INS1_25CollectiveMainloopFwdSm80ILi8ELi1ELb0EN4cute5tupleIJNS5_1CILi128EEENS7_ILi32EEENS7_ILi256EEEEEELi256ENS_10bfloat16_tEfNS_4arch4Sm80ELb0ELb1ELb0ELb1ELb1ELb1ELb1ELb1EEENS1_21CollectiveEpilogueFwdINS6_IJS8_SA_S9_EEENS6_IJNS7_ILi1EEESI_SI_EEESC_SE_Li256ELb1ELb1ELb1ELb0EEENS1_36VarlenDynamicPersistentTileSchedulerILi128ELi32ELi256ELi256ELb1ELb1ELb0ELb1ELb0ELb1EEEEEEEEEvNT_6ParamsE,"ax",@progbits
	.align	128
.text._ZN7cutlass13device_kernelIN5flash19enable_sm80_to_sm89INS1_16FlashAttnFwdSm80INS1_25CollectiveMainloopFwdSm80ILi8ELi1ELb0EN4cute5tupleIJNS5_1CILi128EEENS7_ILi32EEENS7_ILi256EEEEEELi256ENS_10bfloat16_tEfNS_4arch4Sm80ELb0ELb1ELb0ELb1ELb1ELb1ELb1ELb1EEENS1_21CollectiveEpilogueFwdINS6_IJS8_SA_S9_EEENS6_IJNS7_ILi1EEESI_SI_EEESC_SE_Li256ELb1ELb1ELb1ELb0EEENS1_36VarlenDynamicPersistentTileSchedulerILi128ELi32ELi256ELi256ELb1ELb1ELb0ELb1ELb0ELb1EEEEEEEEEvNT_6ParamsE:
        .type           _ZN7cutlass13device_kernelIN5flash19enable_sm80_to_sm89INS1_16FlashAttnFwdSm80INS1_25CollectiveMainloopFwdSm80ILi8ELi1ELb0EN4cute5tupleIJNS5_1CILi128EEENS7_ILi32EEENS7_ILi256EEEEEELi256ENS_10bfloat16_tEfNS_4arch4Sm80ELb0ELb1ELb0ELb1ELb1ELb1ELb1ELb1EEENS1_21CollectiveEpilogueFwdINS6_IJS8_SA_S9_EEENS6_IJNS7_ILi1EEESI_SI_EEESC_SE_Li256ELb1ELb1ELb1ELb0EEENS1_36VarlenDynamicPersistentTileSchedulerILi128ELi32ELi256ELi256ELb1ELb1ELb0ELb1ELb0ELb1EEEEEEEEEvNT_6ParamsE,@function
        .size           _ZN7cutlass13device_kernelIN5flash19enable_sm80_to_sm89INS1_16FlashAttnFwdSm80INS1_25CollectiveMainloopFwdSm80ILi8ELi1ELb0EN4cute5tupleIJNS5_1CILi128EEENS7_ILi32EEENS7_ILi256EEEEEELi256ENS_10bfloat16_tEfNS_4arch4Sm80ELb0ELb1ELb0ELb1ELb1ELb1ELb1ELb1EEENS1_21CollectiveEpilogueFwdINS6_IJS8_SA_S9_EEENS6_IJNS7_ILi1EEESI_SI_EEESC_SE_Li256ELb1ELb1ELb1ELb0EEENS1_36VarlenDynamicPersistentTileSchedulerILi128ELi32ELi256ELi256ELb1ELb1ELb0ELb1ELb0ELb1EEEEEEEEEvNT_6ParamsE,(.L_x_23 - _ZN7cutlass13device_kernelIN5flash19enable_sm80_to_sm89INS1_16FlashAttnFwdSm80INS1_25CollectiveMainloopFwdSm80ILi8ELi1ELb0EN4cute5tupleIJNS5_1CILi128EEENS7_ILi32EEENS7_ILi256EEEEEELi256ENS_10bfloat16_tEfNS_4arch4Sm80ELb0ELb1ELb0ELb1ELb1ELb1ELb1ELb1EEENS1_21CollectiveEpilogueFwdINS6_IJS8_SA_S9_EEENS6_IJNS7_ILi1EEESI_SI_EEESC_SE_Li256ELb1ELb1ELb1ELb0EEENS1_36VarlenDynamicPersistentTileSchedulerILi128ELi32ELi256ELi256ELb1ELb1ELb0ELb1ELb0ELb1EEEEEEEEEvNT_6ParamsE)
        .other          _ZN7cutlass13device_kernelIN5flash19enable_sm80_to_sm89INS1_16FlashAttnFwdSm80INS1_25CollectiveMainloopFwdSm80ILi8ELi1ELb0EN4cute5tupleIJNS5_1CILi128EEENS7_ILi32EEENS7_ILi256EEEEEELi256ENS_10bfloat16_tEfNS_4arch4Sm80ELb0ELb1ELb0ELb1ELb1ELb1ELb1ELb1EEENS1_21CollectiveEpilogueFwdINS6_IJS8_SA_S9_EEENS6_IJNS7_ILi1EEESI_SI_EEESC_SE_Li256ELb1ELb1ELb1ELb0EEENS1_36VarlenDynamicPersistentTileSchedulerILi128ELi32ELi256ELi256ELb1ELb1ELb0ELb1ELb0ELb1EEEEEEEEEvNT_6ParamsE,@"STO_CUDA_ENTRY STV_DEFAULT"
_ZN7cutlass13device_kernelIN5flash19enable_sm80_to_sm89INS1_16FlashAttnFwdSm80INS1_25CollectiveMainloopFwdSm80ILi8ELi1ELb0EN4cute5tupleIJNS5_1CILi128EEENS7_ILi32EEENS7_ILi256EEEEEELi256ENS_10bfloat16_tEfNS_4arch4Sm80ELb0ELb1ELb0ELb1ELb1ELb1ELb1ELb1EEENS1_21CollectiveEpilogueFwdINS6_IJS8_SA_S9_EEENS6_IJNS7_ILi1EEESI_SI_EEESC_SE_Li256ELb1ELb1ELb1ELb0EEENS1_36VarlenDynamicPersistentTileSchedulerILi128ELi32ELi256ELi256ELb1ELb1ELb0ELb1ELb0ELb1EEEEEEEEEvNT_6ParamsE:
[----:B------:R-:W-:Y:S01]  /*0000*/  LDC R1, c[0x0][0x28] ;  /* 0x00000a00ff017b82 */ /* 0x000fe20000000800 */
[----:B------:R-:W-:Y:S05]  /*0010*/  EXIT ;  /* 0x000000000000794d */ /* 0x000fea0003800000 */
.L_x_5:
        /* <DEDUP_REMOVED lines=14> */
.L_x_23:


//--------------------- .text._ZN7cutlass13device_kernelIN5flash19enable_sm80_to_sm89INS1_16FlashAttnFwdSm80INS1_25CollectiveMainloopFwdSm80ILi8ELi1ELb1EN4cute5tupleIJNS5_1CILi128EEENS7_ILi64EEENS7_ILi256EEEEEELi256ENS_10bfloat16_tEfNS_4arch4Sm80ELb1ELb0ELb0ELb0ELb1ELb0ELb1ELb1EEENS1_21CollectiveEpilogueFwdINS6_IJS8_SA_S9_EEENS6_IJNS7_ILi1EEESI_SI_EEESC_SE_Li256ELb0ELb1ELb1ELb0EEENS1_30DynamicPersistentTileSchedulerILi256ELi256ELb1ELb1ELb0EEEEEEEEEvNT_6ParamsE --------------------------
	.section	.text._ZN7cutlass13device_kernelIN5flash19enable_sm80_to_sm89INS1_16FlashAttnFwdSm80INS1_25CollectiveMainloopFwdSm80ILi8ELi1ELb1EN4cute5tupleIJNS5_1CILi128EEENS7_ILi64EEENS7_ILi256EEEEEELi256ENS_10bfloat16_tEfNS_4arch4Sm80ELb1ELb0ELb0ELb0ELb1ELb0ELb1ELb1EEENS1_21CollectiveEpilogueFwdINS6_IJS8_SA_S9_EEENS6_IJNS7_ILi1EEESI_SI_EEESC_SE_Li256ELb0ELb1ELb1ELb0EEENS1_30DynamicPersistentTileSchedulerILi256ELi256ELb1ELb1ELb0EEEEEEEEEvNT_6ParamsE,"ax",@progbits
	.align	128
.text._ZN7cutlass13device_kernelIN5flash19enable_sm80_to_sm89INS1_16FlashAttnFwdSm80INS1_25CollectiveMainloopFwdSm80ILi8ELi1ELb1EN4cute5tupleIJNS5_1CILi128EEENS7_ILi64EEENS7_ILi256EEEEEELi256ENS_10bfloat16_tEfNS_4arch4Sm80ELb1ELb0ELb0ELb0ELb1ELb0ELb1ELb1EEENS1_21CollectiveEpilogueFwdINS6_IJS8_SA_S9_EEENS6_IJNS7_ILi1EEESI_SI_EEESC_SE_Li256ELb0ELb1ELb1ELb0EEENS1_30DynamicPersistentTileSchedulerILi256ELi256ELb1ELb1ELb0EEEEEEEEEvNT_6ParamsE:
        .type           _ZN7cutlass13device_kernelIN5flash19enable_sm80_to_sm89INS1_16FlashAttnFwdSm80INS1_25CollectiveMainloopFwdSm80ILi8ELi1ELb1EN4cute5tupleIJNS5_1CILi128EEENS7_ILi64EEENS7_ILi256EEEEEELi256ENS_10bfloat16_tEfNS_4arch4Sm80ELb1ELb0ELb0ELb0ELb1ELb0ELb1ELb1EEENS1_21CollectiveEpilogueFwdINS6_IJS8_SA_S9_EEENS6_IJNS7_ILi1EEESI_SI_EEESC_SE_Li256ELb0ELb1ELb1ELb0EEENS1_30DynamicPersistentTileSchedulerILi256ELi256ELb1ELb1ELb0EEEEEEEEEvNT_6ParamsE,@function
        .size           _ZN7cutlass13device_kernelIN5flash19enable_sm80_to_sm89INS1_16FlashAttnFwdSm80INS1_25CollectiveMainloopFwdSm80ILi8ELi1ELb1EN4cute5tupleIJNS5_1CILi128EEENS7_ILi64EEENS7_ILi256EEEEEELi256ENS_10bfloat16_tEfNS_4arch4Sm80ELb1ELb0ELb0ELb0ELb1ELb0ELb1ELb1EEENS1_21CollectiveEpilogueFwdINS6_IJS8_SA_S9_EEENS6_IJNS7_ILi1EEESI_SI_EEESC_SE_Li256ELb0ELb1ELb1ELb0EEENS1_30DynamicPersistentTileSchedulerILi256ELi256ELb1ELb1ELb0EEEEEEEEEvNT_6ParamsE,(.L_x_24 - _ZN7cutlass13device_kernelIN5flash19enable_sm80_to_sm89INS1_16FlashAttnFwdSm80INS1_25CollectiveMainloopFwdSm80ILi8ELi1ELb1EN4cute5tupleIJNS5_1CILi128EEENS7_ILi64EEENS7_ILi256EEEEEELi256ENS_10bfloat16_tEfNS_4arch4Sm80ELb1ELb0ELb0ELb0ELb1ELb0ELb1ELb1EEENS1_21CollectiveEpilogueFwdINS6_IJS8_SA_S9_EEENS6_IJNS7_ILi1EEESI_SI_EEESC_SE_Li256ELb0ELb1ELb1ELb0EEENS1_30DynamicPersistentTileSchedulerILi256ELi256ELb1ELb1ELb0EEEEEEEEEvNT_6ParamsE)
        .other          _ZN7cutlass13device_kernelIN5flash19enable_sm80_to_sm89INS1_16FlashAttnFwdSm80INS1_25CollectiveMainloopFwdSm80ILi8ELi1ELb1EN4cute5tupleIJNS5_1CILi128EEENS7_ILi64EEENS7_ILi256EEEEEELi256ENS_10bfloat16_tEfNS_4arch4Sm80ELb1ELb0ELb0ELb0ELb1ELb0ELb1ELb1EEENS1_21CollectiveEpilogueFwdINS6_IJS8_SA_S9_EEENS6_IJNS7_ILi1EEESI_SI_EEESC_SE_Li256ELb0ELb1ELb1ELb0EEENS1_30DynamicPersistentTileSchedulerILi256ELi256ELb1ELb1ELb0EEEEEEEEEvNT_6ParamsE,@"STO_CUDA_ENTRY STV_DEFAULT"
_ZN7cutlass13device_kernelIN5flash19enable_sm80_to_sm89INS1_16FlashAttnFwdSm80INS1_25CollectiveMainloopFwdSm80ILi8ELi1ELb1EN4cute5tupleIJNS5_1CILi128EEENS7_ILi64EEENS7_ILi256EEEEEELi256ENS_10bfloat16_tEfNS_4arch4Sm80ELb1ELb0ELb0ELb0ELb1ELb0ELb1ELb1EEENS1_21CollectiveEpilogueFwdINS6_IJS8_SA_S9_EEENS6_IJNS7_ILi1EEESI_SI_EEESC_SE_Li256ELb0ELb1ELb1ELb0EEENS1_30DynamicPersistentTileSchedulerILi256ELi256ELb1ELb1ELb0EEEEEEEEEvNT_6ParamsE:
[----:B------:R-:W-:Y:S01]  /*0000*/  LDC R1, c[0x0][0x28] ;  /* 0x00000a00ff017b82 */ /* 0x000fe20000000800 */
[----:B------:R-:W-:Y:S05]  /*0010*/  EXIT ;  /* 0x000000000000794d */ /* 0x000fea0003800000 */
.L_x_6:
        /* <DEDUP_REMOVED lines=14> */
.L_x_24:


//--------------------- .text._ZN7cutlass13device_kernelIN5flash19enable_sm80_to_sm89INS1_16FlashAttnFwdSm80INS1_25CollectiveMainloopFwdSm80ILi8ELi1ELb1EN4cute5tupleIJNS5_1CILi128EEENS7_ILi48EEENS7_ILi256EEEEEELi256ENS_10bfloat16_tEfNS_4arch4Sm80ELb1ELb0ELb0ELb1ELb1ELb0ELb1ELb1EEENS1_21CollectiveEpilogueFwdINS6_IJS8_SA_S9_EEENS6_IJNS7_ILi1EEESI_SI_EEESC_SE_Li256ELb1ELb1ELb1ELb0EEENS1_36VarlenDynamicPersistentTileSchedulerILi128ELi48ELi256ELi256ELb1ELb1ELb0ELb1ELb1ELb1EEEEEEEEEvNT_6ParamsE --------------------------
	.section	.text._ZN7cutlass13device_kernelIN5flash19enable_sm80_to_sm89INS1_16FlashAttnFwdSm80INS1_25CollectiveMainloopFwdSm80ILi8ELi1ELb1EN4cute5tupleIJNS5_1CILi128EEENS7_ILi48EEENS7_ILi256EEEEEELi256ENS_10bfloat16_tEfNS_4arch4Sm80ELb1ELb0ELb0ELb1ELb1ELb0ELb1ELb1EEENS1_21CollectiveEpilogueFwdINS6_IJS8_SA_S9_EEENS6_IJNS7_ILi1EEESI_SI_EEESC_SE_Li256ELb1ELb1ELb1ELb0EEENS1_36VarlenDynamicPersistentTileSchedulerILi128ELi48ELi256ELi256ELb1ELb1ELb0ELb1ELb1ELb1EEEEEEEEEvNT_6ParamsE,"ax",@progbits
	.align	128
.text._ZN7cutlass13device_kernelIN5flash19enable_sm80_to_sm89INS1_16FlashAttnFwdSm80INS1_25CollectiveMainloopFwdSm80ILi8ELi1ELb1EN4cute5tupleIJNS5_1CILi128EEENS7_ILi48EEENS7_ILi256EEEEEELi256ENS_10bfloat16_tEfNS_4arch4Sm80ELb1ELb0ELb0ELb1ELb1ELb0ELb1ELb1EEENS1_21CollectiveEpilogueFwdINS6_IJS8_SA_S9_EEENS6_IJNS7_ILi1EEESI_SI_EEESC_SE_Li256ELb1ELb1ELb1ELb0EEENS1_36VarlenDynamicPersistentTileSchedulerILi128ELi48ELi256ELi256ELb1ELb1ELb0ELb1ELb1ELb1EEEEEEEEEvNT_6ParamsE:
        .type           _ZN7cutlass13device_kernelIN5flash19enable_sm80_to_sm89INS1_16FlashAttnFwdSm80INS1_25CollectiveMainloopFwdSm80ILi8ELi1ELb1EN4cute5tupleIJNS5_1CILi128EEENS7_ILi48EEENS7_ILi256EEEEEELi256ENS_10bfloat16_tEfNS_4arch4Sm80ELb1ELb0ELb0ELb1ELb1ELb0ELb1ELb1EEENS1_21CollectiveEpilogueFwdINS6_IJS8_SA_S9_EEENS6_IJNS7_ILi1EEESI_SI_EEESC_SE_Li256ELb1ELb1ELb1ELb0EEENS1_36VarlenDynamicPersistentTileSchedulerILi128ELi48ELi256ELi256ELb1ELb1ELb0ELb1ELb1ELb1EEEEEEEEEvNT_6ParamsE,@function
        .size           _ZN7cutlass13device_kernelIN5flash19enable_sm80_to_sm89INS1_16FlashAttnFwdSm80INS1_25CollectiveMainloopFwdSm80ILi8ELi1ELb1EN4cute5tupleIJNS5_1CILi128EEENS7_ILi48EEENS7_ILi256EEEEEELi256ENS_10bfloat16_tEfNS_4arch4Sm80ELb1ELb0ELb0ELb1ELb1ELb0ELb1ELb1EEENS1_21CollectiveEpilogueFwdINS6_IJS8_SA_S9_EEENS6_IJNS7_ILi1EEESI_SI_EEESC_SE_Li256ELb1ELb1ELb1ELb0EEENS1_36VarlenDynamicPersistentTileSchedulerILi128ELi48ELi256ELi256ELb1ELb1ELb0ELb1ELb1ELb1EEEEEEEEEvNT_6ParamsE,(.L_x_25 - _ZN7cutlass13device_kernelIN5flash19enable_sm80_to_sm89INS1_16FlashAttnFwdSm80INS1_25CollectiveMainloopFwdSm80ILi8ELi1ELb1EN4cute5tupleIJNS5_1CILi128EEENS7_ILi48EEENS7_ILi256EEEEEELi256ENS_10bfloat16_tEfNS_4arch4Sm80ELb1ELb0ELb0ELb1ELb1ELb0ELb1ELb1EEENS1_21CollectiveEpilogueFwdINS6_IJS8_SA_S9_EEENS6_IJNS7_ILi1EEESI_SI_EEESC_SE_Li256ELb1ELb1ELb1ELb0EEENS1_36VarlenDynamicPersistentTileSchedulerILi128ELi48ELi256ELi256ELb1ELb1ELb0ELb1ELb1ELb1EEEEEEEEEvNT_6ParamsE)
        .other          _ZN7cutlass13device_kernelIN5flash19enable_sm80_to_sm89INS1_16FlashAttnFwdSm80INS1_25CollectiveMainloopFwdSm80ILi8ELi1ELb1EN4cute5tupleIJNS5_1CILi128EEENS7_ILi48EEENS7_ILi256EEEEEELi256ENS_10bfloat16_tEfNS_4arch4Sm80ELb1ELb0ELb0ELb1ELb1ELb0ELb1ELb1EEENS1_21CollectiveEpilogueFwdINS6_IJS8_SA_S9_EEENS6_IJNS7_ILi1EEESI_SI_EEESC_SE_Li256ELb1ELb1ELb1ELb0EEENS1_36VarlenDynamicPersistentTileSchedulerILi128ELi48ELi256ELi256ELb1ELb1ELb0ELb1ELb1ELb1EEEEEEEEEvNT_6ParamsE,@"STO_CUDA_ENTRY STV_DEFAULT"
_ZN7cutlass13device_kernelIN5flash19enable_sm80_to_sm89INS1_16FlashAttnFwdSm80INS1_25CollectiveMainloopFwdSm80ILi8ELi1ELb1EN4cute5tupleIJNS5_1CILi128EEENS7_ILi48EEENS7_ILi256EEEEEELi256ENS_10bfloat16_tEfNS_4arch4Sm80ELb1ELb0ELb0ELb1ELb1ELb0ELb1ELb1EEENS1_21CollectiveEpilogueFwdINS6_IJS8_SA_S9_EEENS6_IJNS7_ILi1EEESI_SI_EEESC_SE_Li256ELb1ELb1ELb1ELb0EEENS1_36VarlenDynamicPersistentTileSchedulerILi128ELi48ELi256ELi256ELb1ELb1ELb0ELb1ELb1ELb1EEEEEEEEEvNT_6ParamsE:
[----:B------:R-:W-:Y:S01]  /*0000*/  LDC R1, c[0x0][0x28] ;  /* 0x00000a00ff017b82 */ /* 0x000fe20000000800 */
[----:B------:R-:W-:Y:S05]  /*0010*/  EXIT ;  /* 0x000000000000794d */ /* 0x000fea0003800000 */
.L_x_7:
        /* <DEDUP_REMOVED lines=14> */
.L_x_25:


//--------------------- .text._ZN7cutlass13device_kernelIN5flash19enable_sm80_to_sm89INS1_16FlashAttnFwdSm80INS1_25CollectiveMainloopFwdSm80ILi8ELi1ELb0EN4cute5tupleIJNS5_1CILi128EEENS7_ILi32EEENS7_ILi256EEEEEELi256ENS_10bfloat16_tEfNS_4arch4Sm80ELb1ELb0ELb0ELb1ELb1ELb1ELb1ELb1EEENS1_21CollectiveEpilogueFwdINS6_IJS8_SA_S9_EEENS6_IJNS7_ILi1EEESI_SI_EEESC_SE_Li256ELb1ELb1ELb1ELb0EEENS1_36VarlenDynamicPersistentTileSchedulerILi128ELi32ELi256ELi256ELb1ELb1ELb0ELb1ELb1ELb1EEEEEEEEEvNT_6ParamsE --------------------------
	.section	.text._ZN7cutlass13device_kernelIN5flash19enable_sm80_to_sm89INS1_16FlashAttnFwdSm80INS1_25CollectiveMainloopFwdSm80ILi8ELi1ELb0EN4cute5tupleIJNS5_1CILi128EEENS7_ILi32EEENS7_ILi256EEEEEELi256ENS_10bfloat16_tEfNS_4arch4Sm80ELb1ELb0ELb0ELb1ELb1ELb1ELb1ELb1EEENS1_21CollectiveEpilogueFwdINS6_IJS8_SA_S9_EEENS6_IJNS7_ILi1EEESI_SI_EEESC_SE_Li256ELb1ELb1ELb1ELb0EEENS1_36VarlenDynamicPersistentTileSchedulerILi128ELi32ELi256ELi256ELb1ELb1ELb0ELb1ELb1ELb1EEEEEEEEEvNT_6ParamsE,"ax",@progbits
	.align	128
.text._ZN7cutlass13device_kernelIN5flash19enable_sm80_to_sm89INS1_16FlashAttnFwdSm80INS1_25CollectiveMainloopFwdSm80ILi8ELi1ELb0EN4cute5tupleIJNS5_1CILi128EEENS7_ILi32EEENS7_ILi256EEEEEELi256ENS_10bfloat16_tEfNS_4arch4Sm80ELb1ELb0ELb0ELb1ELb1ELb1ELb1ELb1EEENS1_21CollectiveEpilogueFwdINS6_IJS8_SA_S9_EEENS6_IJNS7_ILi1EEESI_SI_EEESC_SE_Li256ELb1ELb1ELb1ELb0EEENS1_36VarlenDynamicPersistentTileSchedulerILi128ELi32ELi256ELi256ELb1ELb1ELb0ELb1ELb1ELb1EEEEEEEEEvNT_6ParamsE:
        .type           _ZN7cutlass13device_kernelIN5flash19enable_sm80_to_sm89INS1_16FlashAttnFwdSm80INS1_25CollectiveMainloopFwdSm80ILi8ELi1ELb0EN4cute5tupleIJNS5_1CILi128EEENS7_ILi32EEENS7_ILi256EEEEEELi256ENS_10bfloat16_tEfNS_4arch4Sm80ELb1ELb0ELb0ELb1ELb1ELb1ELb1ELb1EEENS1_21CollectiveEpilogueFwdINS6_IJS8_SA_S9_EEENS6_IJNS7_ILi1EEESI_SI_EEESC_SE_Li256ELb1ELb1ELb1ELb0EEENS1_36VarlenDynamicPersistentTileSchedulerILi128ELi32ELi256ELi256ELb1ELb1ELb0ELb1ELb1ELb1EEEEEEEEEvNT_6ParamsE,@function
        .size           _ZN7cutlass13device_kernelIN5flash19enable_sm80_to_sm89INS1_16FlashAttnFwdSm80INS1_25CollectiveMainloopFwdSm80ILi8ELi1ELb0EN4cute5tupleIJNS5_1CILi128EEENS7_ILi32EEENS7_ILi256EEEEEELi256ENS_10bfloat16_tEfNS_4arch4Sm80ELb1ELb0ELb0ELb1ELb1ELb1ELb1ELb1EEENS1_21CollectiveEpilogueFwdINS6_IJS8_SA_S9_EEENS6_IJNS7_ILi1EEESI_SI_EEESC_SE_Li256ELb1ELb1ELb1ELb0EEENS1_36VarlenDynamicPersistentTileSchedulerILi128ELi32ELi256ELi256ELb1ELb1ELb0ELb1ELb1ELb1EEEEEEEEEvNT_6ParamsE,(.L_x_26 - _ZN7cutlass13device_kernelIN5flash19enable_sm80_to_sm89INS1_16FlashAttnFwdSm80INS1_25CollectiveMainloopFwdSm80ILi8ELi1ELb0EN4cute5tupleIJNS5_1CILi128EEENS7_ILi32EEENS7_ILi256EEEEEELi256ENS_10bfloat16_tEfNS_4arch4Sm80ELb1ELb0ELb0ELb1ELb1ELb1ELb1ELb1EEENS1_21CollectiveEpilogueFwdINS6_IJS8_SA_S9_EEENS6_IJNS7_ILi1EEESI_SI_EEESC_SE_Li256ELb1ELb1ELb1ELb0EEENS1_36VarlenDynamicPersistentTileSchedulerILi128ELi32ELi256ELi256ELb1ELb1ELb0ELb1ELb1ELb1EEEEEEEEEvNT_6ParamsE)
        .other          _ZN7cutlass13device_kernelIN5flash19enable_sm80_to_sm89INS1_16FlashAttnFwdSm80INS1_25CollectiveMainloopFwdSm80ILi8ELi1ELb0EN4cute5tupleIJNS5_1CILi128EEENS7_ILi32EEENS7_ILi256EEEEEELi256ENS_10bfloat16_tEfNS_4arch4Sm80ELb1ELb0ELb0ELb1ELb1ELb1ELb1ELb1EEENS1_21CollectiveEpilogueFwdINS6_IJS8_SA_S9_EEENS6_IJNS7_ILi1EEESI_SI_EEESC_SE_Li256ELb1ELb1ELb1ELb0EEENS1_36VarlenDynamicPersistentTileSchedulerILi128ELi32ELi256ELi256ELb1ELb1ELb0ELb1ELb1ELb1EEEEEEEEEvNT_6ParamsE,@"STO_CUDA_ENTRY STV_DEFAULT"
_ZN7cutlass13device_kernelIN5flash19enable_sm80_to_sm89INS1_16FlashAttnFwdSm80INS1_25CollectiveMainloopFwdSm80ILi8ELi1ELb0EN4cute5tupleIJNS5_1CILi128EEENS7_ILi32EEENS7_ILi256EEEEEELi256ENS_10bfloat16_tEfNS_4arch4Sm80ELb1ELb0ELb0ELb1ELb1ELb1ELb1ELb1EEENS1_21CollectiveEpilogueFwdINS6_IJS8_SA_S9_EEENS6_IJNS7_ILi1EEESI_SI_EEESC_SE_Li256ELb1ELb1ELb1ELb0EEENS1_36VarlenDynamicPersistentTileSchedulerILi128ELi32ELi256ELi256ELb1ELb1ELb0ELb1ELb1ELb1EEEEEEEEEvNT_6ParamsE:
[----:B------:R-:W-:Y:S01]  /*0000*/  LDC R1, c[0x0][0x28] ;  /* 0x00000a00ff017b82 */ /* 0x000fe20000000800 */
[----:B------:R-:W-:Y:S05]  /*0010*/  EXIT ;  /* 0x000000000000794d */ /* 0x000fea0003800000 */
.L_x_8:
        /* <DEDUP_REMOVED lines=14> */
.L_x_26:


//--------------------- .text._ZN7cutlass13device_kernelIN5flash19enable_sm80_to_sm89INS1_16FlashAttnFwdSm80INS1_25CollectiveMainloopFwdSm80ILi8ELi1ELb0EN4cute5tupleIJNS5_1CILi128EEENS7_ILi96EEENS7_ILi256EEEEEELi256ENS_10bfloat16_tEfNS_4arch4Sm80ELb0ELb0ELb0ELb0ELb1ELb0ELb1ELb1EEENS1_21CollectiveEpilogueFwdINS6_IJS8_SA_S9_EEENS6_IJNS7_ILi1EEESI_SI_EEESC_SE_Li256ELb0ELb1ELb1ELb0EEENS1_19SingleTileSchedulerILb0ELb1ELb1ELi128EEEEEEEEEvNT_6ParamsE --------------------------
	.section	.text._ZN7cutlass13device_kernelIN5flash19enable_sm80_to_sm89INS1_16FlashAttnFwdSm80INS1_25CollectiveMainloopFwdSm80ILi8ELi1ELb0EN4cute5tupleIJNS5_1CILi128EEENS7_ILi96EEENS7_ILi256EEEEEELi256ENS_10bfloat16_tEfNS_4arch4Sm80ELb0ELb0ELb0ELb0ELb1ELb0ELb1ELb1EEENS1_21CollectiveEpilogueFwdINS6_IJS8_SA_S9_EEENS6_IJNS7_ILi1EEESI_SI_EEESC_SE_Li256ELb0ELb1ELb1ELb0EEENS1_19SingleTileSchedulerILb0ELb1ELb1ELi128EEEEEEEEEvNT_6ParamsE,"ax",@progbits
	.align	128
.text._ZN7cutlass13device_kernelIN5flash19enable_sm80_to_sm89INS1_16FlashAttnFwdSm80INS1_25CollectiveMainloopFwdSm80ILi8ELi1ELb0EN4cute5tupleIJNS5_1CILi128EEENS7_ILi96EEENS7_ILi256EEEEEELi256ENS_10bfloat16_tEfNS_4arch4Sm80ELb0ELb0ELb0ELb0ELb1ELb0ELb1ELb1EEENS1_21CollectiveEpilogueFwdINS6_IJS8_SA_S9_EEENS6_IJNS7_ILi1EEESI_SI_EEESC_SE_Li256ELb0ELb1ELb1ELb0EEENS1_19SingleTileSchedulerILb0ELb1ELb1ELi128EEEEEEEEEvNT_6ParamsE:
        .type           _ZN7cutlass13device_kernelIN5flash19enable_sm80_to_sm89INS1_16FlashAttnFwdSm80INS1_25CollectiveMainloopFwdSm80ILi8ELi1ELb0EN4cute5tupleIJNS5_1CILi128EEENS7_ILi96EEENS7_ILi256EEEEEELi256ENS_10bfloat16_tEfNS_4arch4Sm80ELb0ELb0ELb0ELb0ELb1ELb0ELb1ELb1EEENS1_21CollectiveEpilogueFwdINS6_IJS8_SA_S9_EEENS6_IJNS7_ILi1EEESI_SI_EEESC_SE_Li256ELb0ELb1ELb1ELb0EEENS1_19SingleTileSchedulerILb0ELb1ELb1ELi128EEEEEEEEEvNT_6ParamsE,@function
        .size           _ZN7cutlass13device_kernelIN5flash19enable_sm80_to_sm89INS1_16FlashAttnFwdSm80INS1_25CollectiveMainloopFwdSm80ILi8ELi1ELb0EN4cute5tupleIJNS5_1CILi128EEENS7_ILi96EEENS7_ILi256EEEEEELi256ENS_10bfloat16_tEfNS_4arch4Sm80ELb0ELb0ELb0ELb0ELb1ELb0ELb1ELb1EEENS1_21CollectiveEpilogueFwdINS6_IJS8_SA_S9_EEENS6_IJNS7_ILi1EEESI_SI_EEESC_SE_Li256ELb0ELb1ELb1ELb0EEENS1_19SingleTileSchedulerILb0ELb1ELb1ELi128EEEEEEEEEvNT_6ParamsE,(.L_x_27 - _ZN7cutlass13device_kernelIN5flash19enable_sm80_to_sm89INS1_16FlashAttnFwdSm80INS1_25CollectiveMainloopFwdSm80ILi8ELi1ELb0EN4cute5tupleIJNS5_1CILi128EEENS7_ILi96EEENS7_ILi256EEEEEELi256ENS_10bfloat16_tEfNS_4arch4Sm80ELb0ELb0ELb0ELb0ELb1ELb0ELb1ELb1EEENS1_21CollectiveEpilogueFwdINS6_IJS8_SA_S9_EEENS6_IJNS7_ILi1EEESI_SI_EEESC_SE_Li256ELb0ELb1ELb1ELb0EEENS1_19SingleTileSchedulerILb0ELb1ELb1ELi128EEEEEEEEEvNT_6ParamsE)
        .other          _ZN7cutlass13device_kernelIN5flash19enable_sm80_to_sm89INS1_16FlashAttnFwdSm80INS1_25CollectiveMainloopFwdSm80ILi8ELi1ELb0EN4cute5tupleIJNS5_1CILi128EEENS7_ILi96EEENS7_ILi256EEEEEELi256ENS_10bfloat16_tEfNS_4arch4Sm80ELb0ELb0ELb0ELb0ELb1ELb0ELb1ELb1EEENS1_21CollectiveEpilogueFwdINS6_IJS8_SA_S9_EEENS6_IJNS7_ILi1EEESI_SI_EEESC_SE_Li256ELb0ELb1ELb1ELb0EEENS1_19SingleTileSchedulerILb0ELb1ELb1ELi128EEEEEEEEEvNT_6ParamsE,@"STO_CUDA_ENTRY STV_DEFAULT"
_ZN7cutlass13device_kernelIN5flash19enable_sm80_to_sm89INS1_16FlashAttnFwdSm80INS1_25CollectiveMainloopFwdSm80ILi8ELi1ELb0EN4cute5tupleIJNS5_1CILi128EEENS7_ILi96EEENS7_ILi256EEEEEELi256ENS_10bfloat16_tEfNS_4arch4Sm80ELb0ELb0ELb0ELb0ELb1ELb0ELb1ELb1EEENS1_21CollectiveEpilogueFwdINS6_IJS8_SA_S9_EEENS6_IJNS7_ILi1EEESI_SI_EEESC_SE_Li256ELb0ELb1ELb1ELb0EEENS1_19SingleTileSchedulerILb0ELb1ELb1ELi128EEEEEEEEEvNT_6ParamsE:
[----:B------:R-:W-:Y:S01]  /*0000*/  LDC R1, c[0x0][0x28] ;  /* 0x00000a00ff017b82 */ /* 0x000fe20000000800 */
[----:B------:R-:W-:Y:S05]  /*0010*/  EXIT ;  /* 0x000000000000794d */ /* 0x000fea0003800000 */
.L_x_9:
        /* <DEDUP_REMOVED lines=14> */
.L_x_27:


//--------------------- .text._ZN7cutlass13device_kernelIN5flash19enable_sm80_to_sm89INS1_16FlashAttnFwdSm80INS1_25CollectiveMainloopFwdSm80ILi8ELi1ELb0EN4cute5tupleIJNS5_1CILi128EEENS7_ILi64EEENS7_ILi256EEEEEELi256ENS_10bfloat16_tEfNS_4arch4Sm80ELb0ELb0ELb0ELb1ELb1ELb0ELb1ELb1EEENS1_21CollectiveEpilogueFwdINS6_IJS8_SA_S9_EEENS6_IJNS7_ILi1EEESI_SI_EEESC_SE_Li256ELb1ELb1ELb1ELb0EEENS1_36VarlenDynamicPersistentTileSchedulerILi128ELi64ELi256ELi256ELb1ELb1ELb0ELb0ELb1ELb1EEEEEEEEEvNT_6ParamsE --------------------------
	.section	.text._ZN7cutlass13device_kernelIN5flash19enable_sm80_to_sm89INS1_16FlashAttnFwdSm80INS1_25CollectiveMainloopFwdSm80ILi8ELi1ELb0EN4cute5tupleIJNS5_1CILi128EEENS7_ILi64EEENS7_ILi256EEEEEELi256ENS_10bfloat16_tEfNS_4arch4Sm80ELb0ELb0ELb0ELb1ELb1ELb0ELb1ELb1EEENS1_21CollectiveEpilogueFwdINS6_IJS8_SA_S9_EEENS6_IJNS7_ILi1EEESI_SI_EEESC_SE_Li256ELb1ELb1ELb1ELb0EEENS1_36VarlenDynamicPersistentTileSchedulerILi128ELi64ELi256ELi256ELb1ELb1ELb0ELb0ELb1ELb1EEEEEEEEEvNT_6ParamsE,"ax",@progbits
	.align	128
.text._ZN7cutlass13device_kernelIN5flash19enable_sm80_to_sm89INS1_16FlashAttnFwdSm80INS1_25CollectiveMainloopFwdSm80ILi8ELi1ELb0EN4cute5tupleIJNS5_1CILi128EEENS7_ILi64EEENS7_ILi256EEEEEELi256ENS_10bfloat16_tEfNS_4arch4Sm80ELb0ELb0ELb0ELb1ELb1ELb0ELb1ELb1EEENS1_21CollectiveEpilogueFwdINS6_IJS8_SA_S9_EEENS6_IJNS7_ILi1EEESI_SI_EEESC_SE_Li256ELb1ELb1ELb1ELb0EEENS1_36VarlenDynamicPersistentTileSchedulerILi128ELi64ELi256ELi256ELb1ELb1ELb0ELb0ELb1ELb1EEEEEEEEEvNT_6ParamsE:
        .type           _ZN7cutlass13device_kernelIN5flash19enable_sm80_to_sm89INS1_16FlashAttnFwdSm80INS1_25CollectiveMainloopFwdSm80ILi8ELi1ELb0EN4cute5tupleIJNS5_1CILi128EEENS7_ILi64EEENS7_ILi256EEEEEELi256ENS_10bfloat16_tEfNS_4arch4Sm80ELb0ELb0ELb0ELb1ELb1ELb0ELb1ELb1EEENS1_21CollectiveEpilogueFwdINS6_IJS8_SA_S9_EEENS6_IJNS7_ILi1EEESI_SI_EEESC_SE_Li256ELb1ELb1ELb1ELb0EEENS1_36VarlenDynamicPersistentTileSchedulerILi128ELi64ELi256ELi256ELb1ELb1ELb0ELb0ELb1ELb1EEEEEEEEEvNT_6ParamsE,@function
        .size           _ZN7cutlass13device_kernelIN5flash19enable_sm80_to_sm89INS1_16FlashAttnFwdSm80INS1_25CollectiveMainloopFwdSm80ILi8ELi1ELb0EN4cute5tupleIJNS5_1CILi128EEENS7_ILi64EEENS7_ILi256EEEEEELi256ENS_10bfloat16_tEfNS_4arch4Sm80ELb0ELb0ELb0ELb1ELb1ELb0ELb1ELb1EEENS1_21CollectiveEpilogueFwdINS6_IJS8_SA_S9_EEENS6_IJNS7_ILi1EEESI_SI_EEESC_SE_Li256ELb1ELb1ELb1ELb0EEENS1_36VarlenDynamicPersistentTileSchedulerILi128ELi64ELi256ELi256ELb1ELb1ELb0ELb0ELb1ELb1EEEEEEEEEvNT_6ParamsE,(.L_x_28 - _ZN7cutlass13device_kernelIN5flash19enable_sm80_to_sm89INS1_16FlashAttnFwdSm80INS1_25CollectiveMainloopFwdSm80ILi8ELi1ELb0EN4cute5tupleIJNS5_1CILi128EEENS7_ILi64EEENS7_ILi256EEEEEELi256ENS_10bfloat16_tEfNS_4arch4Sm80ELb0ELb0ELb0ELb1ELb1ELb0ELb1ELb1EEENS1_21CollectiveEpilogueFwdINS6_IJS8_SA_S9_EEENS6_IJNS7_ILi1EEESI_SI_EEESC_SE_Li256ELb1ELb1ELb1ELb0EEENS1_36VarlenDynamicPersistentTileSchedulerILi128ELi64ELi256ELi256ELb1ELb1ELb0ELb0ELb1ELb1EEEEEEEEEvNT_6ParamsE)
        .other          _ZN7cutlass13device_kernelIN5flash19enable_sm80_to_sm89INS1_16FlashAttnFwdSm80INS1_25CollectiveMainloopFwdSm80ILi8ELi1ELb0EN4cute5tupleIJNS5_1CILi128EEENS7_ILi64EEENS7_ILi256EEEEEELi256ENS_10bfloat16_tEfNS_4arch4Sm80ELb0ELb0ELb0ELb1ELb1ELb0ELb1ELb1EEENS1_21CollectiveEpilogueFwdINS6_IJS8_SA_S9_EEENS6_IJNS7_ILi1EEESI_SI_EEESC_SE_Li256ELb1ELb1ELb1ELb0EEENS1_36VarlenDynamicPersistentTileSchedulerILi128ELi64ELi256ELi256ELb1ELb1ELb0ELb0ELb1ELb1EEEEEEEEEvNT_6ParamsE,@"STO_CUDA_ENTRY STV_DEFAULT"
_ZN7cutlass13device_kernelIN5flash19enable_sm80_to_sm89INS1_16FlashAttnFwdSm80INS1_25CollectiveMainloopFwdSm80ILi8ELi1ELb0EN4cute5tupleIJNS5_1CILi128EEENS7_ILi64EEENS7_ILi256EEEEEELi256ENS_10bfloat16_tEfNS_4arch4Sm80ELb0ELb0ELb0ELb1ELb1ELb0ELb1ELb1EEENS1_21CollectiveEpilogueFwdINS6_IJS8_SA_S9_EEENS6_IJNS7_ILi1EEESI_SI_EEESC_SE_Li256ELb1ELb1ELb1ELb0EEENS1_36VarlenDynamicPersistentTileSchedulerILi128ELi64ELi256ELi256ELb1ELb1ELb0ELb0ELb1ELb1EEEEEEEEEvNT_6ParamsE:
[----:B------:R-:W-:Y:S01]  /*0000*/  LDC R1, c[0x0][0x28] ;  /* 0x00000a00ff017b82 */ /* 0x000fe20000000800 */
[----:B------:R-:W-:Y:S05]  /*0010*/  EXIT ;  /* 0x000000000000794d */ /* 0x000fea0003800000 */
.L_x_10:
        /* <DEDUP_REMOVED lines=14> */
.L_x_28:


//--------------------- .text._ZN7cutlass13device_kernelIN5flash19enable_sm80_to_sm89INS1_16FlashAttnFwdSm80INS1_25CollectiveMainloopFwdSm80ILi8ELi1ELb0EN4cute5tupleIJNS5_1CILi128EEENS7_ILi48EEENS7_ILi256EEEEEELi256ENS_10bfloat16_tEfNS_4arch4Sm80ELb0ELb0ELb0ELb1ELb1ELb1ELb1ELb1EEENS1_21CollectiveEpilogueFwdINS6_IJS8_SA_S9_EEENS6_IJNS7_ILi1EEESI_SI_EEESC_SE_Li256ELb1ELb1ELb1ELb0EEENS1_36VarlenDynamicPersistentTileSchedulerILi128ELi48ELi256ELi256ELb1ELb1ELb0ELb0ELb1ELb1EEEEEEEEEvNT_6ParamsE --------------------------
	.section	.text._ZN7cutlass13device_kernelIN5flash19enable_sm80_to_sm89INS1_16FlashAttnFwdSm80INS1_25CollectiveMainloopFwdSm80ILi8ELi1ELb0EN4cute5tupleIJNS5_1CILi128EEENS7_ILi48EEENS7_ILi256EEEEEELi256ENS_10bfloat16_tEfNS_4arch4Sm80ELb0ELb0ELb0ELb1ELb1ELb1ELb1ELb1EEENS1_21CollectiveEpilogueFwdINS6_IJS8_SA_S9_EEENS6_IJNS7_ILi1EEESI_SI_EEESC_SE_Li256ELb1ELb1ELb1ELb0EEENS1_36VarlenDynamicPersistentTileSchedulerILi128ELi48ELi256ELi256ELb1ELb1ELb0ELb0ELb1ELb1EEEEEEEEEvNT_6ParamsE,"ax",@progbits
	.align	128
.text._ZN7cutlass13device_kernelIN5flash19enable_sm80_to_sm89INS1_16FlashAttnFwdSm80INS1_25CollectiveMainloopFwdSm80ILi8ELi1ELb0EN4cute5tupleIJNS5_1CILi128EEENS7_ILi48EEENS7_ILi256EEEEEELi256ENS_10bfloat16_tEfNS_4arch4Sm80ELb0ELb0ELb0ELb1ELb1ELb1ELb1ELb1EEENS1_21CollectiveEpilogueFwdINS6_IJS8_SA_S9_EEENS6_IJNS7_ILi1EEESI_SI_EEESC_SE_Li256ELb1ELb1ELb1ELb0EEENS1_36VarlenDynamicPersistentTileSchedulerILi128ELi48ELi256ELi256ELb1ELb1ELb0ELb0ELb1ELb1EEEEEEEEEvNT_6ParamsE:
        .type           _ZN7cutlass13device_kernelIN5flash19enable_sm80_to_sm89INS1_16FlashAttnFwdSm80INS1_25CollectiveMainloopFwdSm80ILi8ELi1ELb0EN4cute5tupleIJNS5_1CILi128EEENS7_ILi48EEENS7_ILi256EEEEEELi256ENS_10bfloat16_tEfNS_4arch4Sm80ELb0ELb0ELb0ELb1ELb1ELb1ELb1ELb1EEENS1_21CollectiveEpilogueFwdINS6_IJS8_SA_S9_EEENS6_IJNS7_ILi1EEESI_SI_EEESC_SE_Li256ELb1ELb1ELb1ELb0EEENS1_36VarlenDynamicPersistentTileSchedulerILi128ELi48ELi256ELi256ELb1ELb1ELb0ELb0ELb1ELb1EEEEEEEEEvNT_6ParamsE,@function
        .size           _ZN7cutlass13device_kernelIN5flash19enable_sm80_to_sm89INS1_16FlashAttnFwdSm80INS1_25CollectiveMainloopFwdSm80ILi8ELi1ELb0EN4cute5tupleIJNS5_1CILi128EEENS7_ILi48EEENS7_ILi256EEEEEELi256ENS_10bfloat16_tEfNS_4arch4Sm80ELb0ELb0ELb0ELb1ELb1ELb1ELb1ELb1EEENS1_21CollectiveEpilogueFwdINS6_IJS8_SA_S9_EEENS6_IJNS7_ILi1EEESI_SI_EEESC_SE_Li256ELb1ELb1ELb1ELb0EEENS1_36VarlenDynamicPersistentTileSchedulerILi128ELi48ELi256ELi256ELb1ELb1ELb0ELb0ELb1ELb1EEEEEEEEEvNT_6ParamsE,(.L_x_29 - _ZN7cutlass13device_kernelIN5flash19enable_sm80_to_sm89INS1_16FlashAttnFwdSm80INS1_25CollectiveMainloopFwdSm80ILi8ELi1ELb0EN4cute5tupleIJNS5_1CILi128EEENS7_ILi48EEENS7_ILi256EEEEEELi256ENS_10bfloat16_tEfNS_4arch4Sm80ELb0ELb0ELb0ELb1ELb1ELb1ELb1ELb1EEENS1_21CollectiveEpilogueFwdINS6_IJS8_SA_S9_EEENS6_IJNS7_ILi1EEESI_SI_EEESC_SE_Li256ELb1ELb1ELb1ELb0EEENS1_36VarlenDynamicPersistentTileSchedulerILi128ELi48ELi256ELi256ELb1ELb1ELb0ELb0ELb1ELb1EEEEEEEEEvNT_6ParamsE)
        .other          _ZN7cutlass13device_kernelIN5flash19enable_sm80_to_sm89INS1_16FlashAttnFwdSm80INS1_25CollectiveMainloopFwdSm80ILi8ELi1ELb0EN4cute5tupleIJNS5_1CILi128EEENS7_ILi48EEENS7_ILi256EEEEEELi256ENS_10bfloat16_tEfNS_4arch4Sm80ELb0ELb0ELb0ELb1ELb1ELb1ELb1ELb1EEENS1_21CollectiveEpilogueFwdINS6_IJS8_SA_S9_EEENS6_IJNS7_ILi1EEESI_SI_EEESC_SE_Li256ELb1ELb1ELb1ELb0EEENS1_36VarlenDynamicPersistentTileSchedulerILi128ELi48ELi256ELi256ELb1ELb1ELb0ELb0ELb1ELb1EEEEEEEEEvNT_6ParamsE,@"STO_CUDA_ENTRY STV_DEFAULT"
_ZN7cutlass13device_kernelIN5flash19enable_sm80_to_sm89INS1_16FlashAttnFwdSm80INS1_25CollectiveMainloopFwdSm80ILi8ELi1ELb0EN4cute5tupleIJNS5_1CILi128EEENS7_ILi48EEENS7_ILi256EEEEEELi256ENS_10bfloat16_tEfNS_4arch4Sm80ELb0ELb0ELb0ELb1ELb1ELb1ELb1ELb1EEENS1_21CollectiveEpilogueFwdINS6_IJS8_SA_S9_EEENS6_IJNS7_ILi1EEESI_SI_EEESC_SE_Li256ELb1ELb1ELb1ELb0EEENS1_36VarlenDynamicPersistentTileSchedulerILi128ELi48ELi256ELi256ELb1ELb1ELb0ELb0ELb1ELb1EEEEEEEEEvNT_6ParamsE:
[----:B------:R-:W-:Y:S01]  /*0000*/  LDC R1, c[0x0][0x28] ;  /* 0x00000a00ff017b82 */ /* 0x000fe20000000800 */
[----:B------:R-:W-:Y:S05]  /*0010*/  EXIT ;  /* 0x000000000000794d */ /* 0x000fea0003800000 */
.L_x_11:
        /* <DEDUP_REMOVED lines=14> */
.L_x_29:


//--------------------- .text._ZN7cutlass13device_kernelIN5flash19enable_sm80_to_sm89INS1_16FlashAttnFwdSm80INS1_25CollectiveMainloopFwdSm80ILi8ELi1ELb0EN4cute5tupleIJNS5_1CILi128EEENS7_ILi64EEENS7_ILi256EEEEEELi256ENS_10bfloat16_tEfNS_4arch4Sm80ELb0ELb1ELb0ELb0ELb1ELb0ELb1ELb1EEENS1_21CollectiveEpilogueFwdINS6_IJS8_SA_S9_EEENS6_IJNS7_ILi1EEESI_SI_EEESC_SE_Li256ELb0ELb1ELb1ELb0EEENS1_19SingleTileSchedulerILb0ELb1ELb1ELi128EEEEEEEEEvNT_6ParamsE --------------------------
	.section	.text._ZN7cutlass13device_kernelIN5flash19enable_sm80_to_sm89INS1_16FlashAttnFwdSm80INS1_25CollectiveMainloopFwdSm80ILi8ELi1ELb0EN4cute5tupleIJNS5_1CILi128EEENS7_ILi64EEENS7_ILi256EEEEEELi256ENS_10bfloat16_tEfNS_4arch4Sm80ELb0ELb1ELb0ELb0ELb1ELb0ELb1ELb1EEENS1_21CollectiveEpilogueFwdINS6_IJS8_SA_S9_EEENS6_IJNS7_ILi1EEESI_SI_EEESC_SE_Li256ELb0ELb1ELb1ELb0EEENS1_19SingleTileSchedulerILb0ELb1ELb1ELi128EEEEEEEEEvNT_6ParamsE,"ax",@progbits
	.align	128
.text._ZN7cutlass13device_kernelIN5flash19enable_sm80_to_sm89INS1_16FlashAttnFwdSm80INS1_25CollectiveMainloopFwdSm80ILi8ELi1ELb0EN4cute5tupleIJNS5_1CILi128EEENS7_ILi64EEENS7_ILi256EEEEEELi256ENS_10bfloat16_tEfNS_4arch4Sm80ELb0ELb1ELb0ELb0ELb1ELb0ELb1ELb1EEENS1_21CollectiveEpilogueFwdINS6_IJS8_SA_S9_EEENS6_IJNS7_ILi1EEESI_SI_EEESC_SE_Li256ELb0ELb1ELb1ELb0EEENS1_19SingleTileSchedulerILb0ELb1ELb1ELi128EEEEEEEEEvNT_6ParamsE:
        .type           _ZN7cutlass13device_kernelIN5flash19enable_sm80_to_sm89INS1_16FlashAttnFwdSm80INS1_25CollectiveMainloopFwdSm80ILi8ELi1ELb0EN4cute5tupleIJNS5_1CILi128EEENS7_ILi64EEENS7_ILi256EEEEEELi256ENS_10bfloat16_tEfNS_4arch4Sm80ELb0ELb1ELb0ELb0ELb1ELb0ELb1ELb1EEENS1_21CollectiveEpilogueFwdINS6_IJS8_SA_S9_EEENS6_IJNS7_ILi1EEESI_SI_EEESC_SE_Li256ELb0ELb1ELb1ELb0EEENS1_19SingleTileSchedulerILb0ELb1ELb1ELi128EEEEEEEEEvNT_6ParamsE,@function
        .size           _ZN7cutlass13device_kernelIN5flash19enable_sm80_to_sm89INS1_16FlashAttnFwdSm80INS1_25CollectiveMainloopFwdSm80ILi8ELi1ELb0EN4cute5tupleIJNS5_1CILi128EEENS7_ILi64EEENS7_ILi256EEEEEELi256ENS_10bfloat16_tEfNS_4arch4Sm80ELb0ELb1ELb0ELb0ELb1ELb0ELb1ELb1EEENS1_21CollectiveEpilogueFwdINS6_IJS8_SA_S9_EEENS6_IJNS7_ILi1EEESI_SI_EEESC_SE_Li256ELb0ELb1ELb1ELb0EEENS1_19SingleTileSchedulerILb0ELb1ELb1ELi128EEEEEEEEEvNT_6ParamsE,(.L_x_30 - _ZN7cutlass13device_kernelIN5flash19enable_sm80_to_sm89INS1_16FlashAttnFwdSm80INS1_25CollectiveMainloopFwdSm80ILi8ELi1ELb0EN4cute5tupleIJNS5_1CILi128EEENS7_ILi64EEENS7_ILi256EEEEEELi256ENS_10bfloat16_tEfNS_4arch4Sm80ELb0ELb1ELb0ELb0ELb1ELb0ELb1ELb1EEENS1_21CollectiveEpilogueFwdINS6_IJS8_SA_S9_EEENS6_IJNS7_ILi1EEESI_SI_EEESC_SE_Li256ELb0ELb1ELb1ELb0EEENS1_19SingleTileSchedulerILb0ELb1ELb1ELi128EEEEEEEEEvNT_6ParamsE)
        .other          _ZN7cutlass13device_kernelIN5flash19enable_sm80_to_sm89INS1_16FlashAttnFwdSm80INS1_25CollectiveMainloopFwdSm80ILi8ELi1ELb0EN4cute5tupleIJNS5_1CILi128EEENS7_ILi64EEENS7_ILi256EEEEEELi256ENS_10bfloat16_tEfNS_4arch4Sm80ELb0ELb1ELb0ELb0ELb1ELb0ELb1ELb1EEENS1_21CollectiveEpilogueFwdINS6_IJS8_SA_S9_EEENS6_IJNS7_ILi1EEESI_SI_EEESC_SE_Li256ELb0ELb1ELb1ELb0EEENS1_19SingleTileSchedulerILb0ELb1ELb1ELi128EEEEEEEEEvNT_6ParamsE,@"STO_CUDA_ENTRY STV_DEFAULT"
_ZN7cutlass13device_kernelIN5flash19enable_sm80_to_sm89INS1_16FlashAttnFwdSm80INS1_25CollectiveMainloopFwdSm80ILi8ELi1ELb0EN4cute5tupleIJNS5_1CILi128EEENS7_ILi64EEENS7_ILi256EEEEEELi256ENS_10bfloat16_tEfNS_4arch4Sm80ELb0ELb1ELb0ELb0ELb1ELb0ELb1ELb1EEENS1_21CollectiveEpilogueFwdINS6_IJS8_SA_S9_EEENS6_IJNS7_ILi1EEESI_SI_EEESC_SE_Li256ELb0ELb1ELb1ELb0EEENS1_19SingleTileSchedulerILb0ELb1ELb1ELi128EEEEEEEEEvNT_6ParamsE:
[----:B------:R-:W-:Y:S01]  /*0000*/  LDC R1, c[0x0][0x28] ;  /* 0x00000a00ff017b82 */ /* 0x000fe20000000800 */
[----:B------:R-:W-:Y:S05]  /*0010*/  EXIT ;  /* 0x000000000000794d */ /* 0x000fea0003800000 */
.L_x_12:
        /* <DEDUP_REMOVED lines=14> */
.L_x_30:


//--------------------- .text._ZN7cutlass13device_kernelIN5flash19enable_sm80_to_sm89INS1_16FlashAttnFwdSm80INS1_25CollectiveMainloopFwdSm80ILi8ELi1ELb0EN4cute5tupleIJNS5_1CILi128EEENS7_ILi64EEENS7_ILi256EEEEEELi256ENS_10bfloat16_tEfNS_4arch4Sm80ELb0ELb1ELb0ELb1ELb1ELb0ELb1ELb1EEENS1_21CollectiveEpilogueFwdINS6_IJS8_SA_S9_EEENS6_IJNS7_ILi1EEESI_SI_EEESC_SE_Li256ELb1ELb1ELb1ELb0EEENS1_36VarlenDynamicPersistentTileSchedulerILi128ELi64ELi256ELi256ELb1ELb1ELb0ELb1ELb0ELb1EEEEEEEEEvNT_6ParamsE --------------------------
	.section	.text._ZN7cutlass13device_kernelIN5flash19enable_sm80_to_sm89INS1_16FlashAttnFwdSm80INS1_25CollectiveMainloopFwdSm80ILi8ELi1ELb0EN4cute5tupleIJNS5_1CILi128EEENS7_ILi64EEENS7_ILi256EEEEEELi256ENS_10bfloat16_tEfNS_4arch4Sm80ELb0ELb1ELb0ELb1ELb1ELb0ELb1ELb1EEENS1_21CollectiveEpilogueFwdINS6_IJS8_SA_S9_EEENS6_IJNS7_ILi1EEESI_SI_EEESC_SE_Li256ELb1ELb1ELb1ELb0EEENS1_36VarlenDynamicPersistentTileSchedulerILi128ELi64ELi256ELi256ELb1ELb1ELb0ELb1ELb0ELb1EEEEEEEEEvNT_6ParamsE,"ax",@progbits
	.align	128
.text._ZN7cutlass13device_kernelIN5flash19enable_sm80_to_sm89INS1_16FlashAttnFwdSm80INS1_25CollectiveMainloopFwdSm80ILi8ELi1ELb0EN4cute5tupleIJNS5_1CILi128EEENS7_ILi64EEENS7_ILi256EEEEEELi256ENS_10bfloat16_tEfNS_4arch4Sm80ELb0ELb1ELb0ELb1ELb1ELb0ELb1ELb1EEENS1_21CollectiveEpilogueFwdINS6_IJS8_SA_S9_EEENS6_IJNS7_ILi1EEESI_SI_EEESC_SE_Li256ELb1ELb1ELb1ELb0EEENS1_36VarlenDynamicPersistentTileSchedulerILi128ELi64ELi256ELi256ELb1ELb1ELb0ELb1ELb0ELb1EEEEEEEEEvNT_6ParamsE:
        .type           _ZN7cutlass13device_kernelIN5flash19enable_sm80_to_sm89INS1_16FlashAttnFwdSm80INS1_25CollectiveMainloopFwdSm80ILi8ELi1ELb0EN4cute5tupleIJNS5_1CILi128EEENS7_ILi64EEENS7_ILi256EEEEEELi256ENS_10bfloat16_tEfNS_4arch4Sm80ELb0ELb1ELb0ELb1ELb1ELb0ELb1ELb1EEENS1_21CollectiveEpilogueFwdINS6_IJS8_SA_S9_EEENS6_IJNS7_ILi1EEESI_SI_EEESC_SE_Li256ELb1ELb1ELb1ELb0EEENS1_36VarlenDynamicPersistentTileSchedulerILi128ELi64ELi256ELi256ELb1ELb1ELb0ELb1ELb0ELb1EEEEEEEEEvNT_6ParamsE,@function
        .size           _ZN7cutlass13device_kernelIN5flash19enable_sm80_to_sm89INS1_16FlashAttnFwdSm80INS1_25CollectiveMainloopFwdSm80ILi8ELi1ELb0EN4cute5tupleIJNS5_1CILi128EEENS7_ILi64EEENS7_ILi256EEEEEELi256ENS_10bfloat16_tEfNS_4arch4Sm80ELb0ELb1ELb0ELb1ELb1ELb0ELb1ELb1EEENS1_21CollectiveEpilogueFwdINS6_IJS8_SA_S9_EEENS6_IJNS7_ILi1EEESI_SI_EEESC_SE_Li256ELb1ELb1ELb1ELb0EEENS1_36VarlenDynamicPersistentTileSchedulerILi128ELi64ELi256ELi256ELb1ELb1ELb0ELb1ELb0ELb1EEEEEEEEEvNT_6ParamsE,(.L_x_31 - _ZN7cutlass13device_kernelIN5flash19enable_sm80_to_sm89INS1_16FlashAttnFwdSm80INS1_25CollectiveMainloopFwdSm80ILi8ELi1ELb0EN4cute5tupleIJNS5_1CILi128EEENS7_ILi64EEENS7_ILi256EEEEEELi256ENS_10bfloat16_tEfNS_4arch4Sm80ELb0ELb1ELb0ELb1ELb1ELb0ELb1ELb1EEENS1_21CollectiveEpilogueFwdINS6_IJS8_SA_S9_EEENS6_IJNS7_ILi1EEESI_SI_EEESC_SE_Li256ELb1ELb1ELb1ELb0EEENS1_36VarlenDynamicPersistentTileSchedulerILi128ELi64ELi256ELi256ELb1ELb1ELb0ELb1ELb0ELb1EEEEEEEEEvNT_6ParamsE)
        .other          _ZN7cutlass13device_kernelIN5flash19enable_sm80_to_sm89INS1_16FlashAttnFwdSm80INS1_25CollectiveMainloopFwdSm80ILi8ELi1ELb0EN4cute5tupleIJNS5_1CILi128EEENS7_ILi64EEENS7_ILi256EEEEEELi256ENS_10bfloat16_tEfNS_4arch4Sm80ELb0ELb1ELb0ELb1ELb1ELb0ELb1ELb1EEENS1_21CollectiveEpilogueFwdINS6_IJS8_SA_S9_EEENS6_IJNS7_ILi1EEESI_SI_EEESC_SE_Li256ELb1ELb1ELb1ELb0EEENS1_36VarlenDynamicPersistentTileSchedulerILi128ELi64ELi256ELi256ELb1ELb1ELb0ELb1ELb0ELb1EEEEEEEEEvNT_6ParamsE,@"STO_CUDA_ENTRY STV_DEFAULT"
_ZN7cutlass13device_kernelIN5flash19enable_sm80_to_sm89INS1_16FlashAttnFwdSm80INS1_25CollectiveMainloopFwdSm80ILi8ELi1ELb0EN4cute5tupleIJNS5_1CILi128EEENS7_ILi64EEENS7_ILi256EEEEEELi256ENS_10bfloat16_tEfNS_4arch4Sm80ELb0ELb1ELb0ELb1ELb1ELb0ELb1ELb1EEENS1_21CollectiveEpilogueFwdINS6_IJS8_SA_S9_EEENS6_IJNS7_ILi1EEESI_SI_EEESC_SE_Li256ELb1ELb1ELb1ELb0EEENS1_36VarlenDynamicPersistentTileSchedulerILi128ELi64ELi256ELi256ELb1ELb1ELb0ELb1ELb0ELb1EEEEEEEEEvNT_6ParamsE:
[----:B------:R-:W-:Y:S01]  /*0000*/  LDC R1, c[0x0][0x28] ;  /* 0x00000a00ff017b82 */ /* 0x000fe20000000800 */
[----:B------:R-:W-:Y:S05]  /*0010*/  EXIT ;  /* 0x000000000000794d */ /* 0x000fea0003800000 */
.L_x_13:
        /* <DEDUP_REMOVED lines=14> */
.L_x_31:


//--------------------- .text._ZN7cutlass13device_kernelIN5flash19enable_sm80_to_sm89INS1_16FlashAttnFwdSm80INS1_25CollectiveMainloopFwdSm80ILi8ELi1ELb0EN4cute5tupleIJNS5_1CILi128EEENS7_ILi48EEENS7_ILi256EEEEEELi256ENS_10bfloat16_tEfNS_4arch4Sm80ELb0ELb1ELb0ELb1ELb1ELb1ELb1ELb1EEENS1_21CollectiveEpilogueFwdINS6_IJS8_SA_S9_EEENS6_IJNS7_ILi1EEESI_SI_EEESC_SE_Li256ELb1ELb1ELb1ELb0EEENS1_36VarlenDynamicPersistentTileSchedulerILi128ELi48ELi256ELi256ELb1ELb1ELb0ELb1ELb0ELb1EEEEEEEEEvNT_6ParamsE --------------------------
	.section	.text._ZN7cutlass13device_kernelIN5flash19enable_sm80_to_sm89INS1_16FlashAttnFwdSm80INS1_25CollectiveMainloopFwdSm80ILi8ELi1ELb0EN4cute5tupleIJNS5_1CILi128EEENS7_ILi48EEENS7_ILi256EEEEEELi256ENS_10bfloat16_tEfNS_4arch4Sm80ELb0ELb1ELb0ELb1ELb1ELb1ELb1ELb1EEENS1_21CollectiveEpilogueFwdINS6_IJS8_SA_S9_EEENS6_IJNS7_ILi1EEESI_SI_EEESC_SE_Li256ELb1ELb1ELb1ELb0EEENS1_36VarlenDynamicPersistentTileSchedulerILi128ELi48ELi256ELi256ELb1ELb1ELb0ELb1ELb0ELb1EEEEEEEEEvNT_6ParamsE,"ax",@progbits
	.align	128
.text._ZN7cutlass13device_kernelIN5flash19enable_sm80_to_sm89INS1_16FlashAttnFwdSm80INS1_25CollectiveMainloopFwdSm80ILi8ELi1ELb0EN4cute5tupleIJNS5_1CILi128EEENS7_ILi48EEENS7_ILi256EEEEEELi256ENS_10bfloat16_tEfNS_4arch4Sm80ELb0ELb1ELb0ELb1ELb1ELb1ELb1ELb1EEENS1_21CollectiveEpilogueFwdINS6_IJS8_SA_S9_EEENS6_IJNS7_ILi1EEESI_SI_EEESC_SE_Li256ELb1ELb1ELb1ELb0EEENS1_36VarlenDynamicPersistentTileSchedulerILi128ELi48ELi256ELi256ELb1ELb1ELb0ELb1ELb0ELb1EEEEEEEEEvNT_6ParamsE:
        .type           _ZN7cutlass13device_kernelIN5flash19enable_sm80_to_sm89INS1_16FlashAttnFwdSm80INS1_25CollectiveMainloopFwdSm80ILi8ELi1ELb0EN4cute5tupleIJNS5_1CILi128EEENS7_ILi48EEENS7_ILi256EEEEEELi256ENS_10bfloat16_tEfNS_4arch4Sm80ELb0ELb1ELb0ELb1ELb1ELb1ELb1ELb1EEENS1_21CollectiveEpilogueFwdINS6_IJS8_SA_S9_EEENS6_IJNS7_ILi1EEESI_SI_EEESC_SE_Li256ELb1ELb1ELb1ELb0EEENS1_36VarlenDynamicPersistentTileSchedulerILi128ELi48ELi256ELi256ELb1ELb1ELb0ELb1ELb0ELb1EEEEEEEEEvNT_6ParamsE,@function
        .size           _ZN7cutlass13device_kernelIN5flash19enable_sm80_to_sm89INS1_16FlashAttnFwdSm80INS1_25CollectiveMainloopFwdSm80ILi8ELi1ELb0EN4cute5tupleIJNS5_1CILi128EEENS7_ILi48EEENS7_ILi256EEEEEELi256ENS_10bfloat16_tEfNS_4arch4Sm80ELb0ELb1ELb0ELb1ELb1ELb1ELb1ELb1EEENS1_21CollectiveEpilogueFwdINS6_IJS8_SA_S9_EEENS6_IJNS7_ILi1EEESI_SI_EEESC_SE_Li256ELb1ELb1ELb1ELb0EEENS1_36VarlenDynamicPersistentTileSchedulerILi128ELi48ELi256ELi256ELb1ELb1ELb0ELb1ELb0ELb1EEEEEEEEEvNT_6ParamsE,(.L_x_32 - _ZN7cutlass13device_kernelIN5flash19enable_sm80_to_sm89INS1_16FlashAttnFwdSm80INS1_25CollectiveMainloopFwdSm80ILi8ELi1ELb0EN4cute5tupleIJNS5_1CILi128EEENS7_ILi48EEENS7_ILi256EEEEEELi256ENS_10bfloat16_tEfNS_4arch4Sm80ELb0ELb1ELb0ELb1ELb1ELb1ELb1ELb1EEENS1_21CollectiveEpilogueFwdINS6_IJS8_SA_S9_EEENS6_IJNS7_ILi1EEESI_SI_EEESC_SE_Li256ELb1ELb1ELb1ELb0EEENS1_36VarlenDynamicPersistentTileSchedulerILi128ELi48ELi256ELi256ELb1ELb1ELb0ELb1ELb0ELb1EEEEEEEEEvNT_6ParamsE)
        .other          _ZN7cutlass13device_kernelIN5flash19enable_sm80_to_sm89INS1_16FlashAttnFwdSm80INS1_25CollectiveMainloopFwdSm80ILi8ELi1ELb0EN4cute5tupleIJNS5_1CILi128EEENS7_ILi48EEENS7_ILi256EEEEEELi256ENS_10bfloat16_tEfNS_4arch4Sm80ELb0ELb1ELb0ELb1ELb1ELb1ELb1ELb1EEENS1_21CollectiveEpilogueFwdINS6_IJS8_SA_S9_EEENS6_IJNS7_ILi1EEESI_SI_EEESC_SE_Li256ELb1ELb1ELb1ELb0EEENS1_36VarlenDynamicPersistentTileSchedulerILi128ELi48ELi256ELi256ELb1ELb1ELb0ELb1ELb0ELb1EEEEEEEEEvNT_6ParamsE,@"STO_CUDA_ENTRY STV_DEFAULT"
_ZN7cutlass13device_kernelIN5flash19enable_sm80_to_sm89INS1_16FlashAttnFwdSm80INS1_25CollectiveMainloopFwdSm80ILi8ELi1ELb0EN4cute5tupleIJNS5_1CILi128EEENS7_ILi48EEENS7_ILi256EEEEEELi256ENS_10bfloat16_tEfNS_4arch4Sm80ELb0ELb1ELb0ELb1ELb1ELb1ELb1ELb1EEENS1_21CollectiveEpilogueFwdINS6_IJS8_SA_S9_EEENS6_IJNS7_ILi1EEESI_SI_EEESC_SE_Li256ELb1ELb1ELb1ELb0EEENS1_36VarlenDynamicPersistentTileSchedulerILi128ELi48ELi256ELi256ELb1ELb1ELb0ELb1ELb0ELb1EEEEEEEEEvNT_6ParamsE:
[----:B------:R-:W-:Y:S01]  /*0000*/  LDC R1, c[0x0][0x28] ;  /* 0x00000a00ff017b82 */ /* 0x000fe20000000800 */
[----:B------:R-:W-:Y:S05]  /*0010*/  EXIT ;  /* 0x000000000000794d */ /* 0x000fea0003800000 */
.L_x_14:
        /* <DEDUP_REMOVED lines=14> */
.L_x_32:


//--------------------- .text._ZN7cutlass13device_kernelIN5flash19enable_sm80_to_sm89INS1_16FlashAttnFwdSm80INS1_25CollectiveMainloopFwdSm80ILi8ELi1ELb0EN4cute5tupleIJNS5_1CILi128EEENS7_ILi96EEENS7_ILi256EEEEEELi256ENS_10bfloat16_tEfNS_4arch4Sm80ELb1ELb0ELb0ELb0ELb1ELb0ELb1ELb1EEENS1_21CollectiveEpilogueFwdINS6_IJS8_SA_S9_EEENS6_IJNS7_ILi1EEESI_SI_EEESC_SE_Li256ELb0ELb1ELb1ELb0EEENS1_30DynamicPersistentTileSchedulerILi256ELi256ELb1ELb1ELb0EEEEEEEEEvNT_6ParamsE --------------------------
	.section	.text._ZN7cutlass13device_kernelIN5flash19enable_sm80_to_sm89INS1_16FlashAttnFwdSm80INS1_25CollectiveMainloopFwdSm80ILi8ELi1ELb0EN4cute5tupleIJNS5_1CILi128EEENS7_ILi96EEENS7_ILi256EEEEEELi256ENS_10bfloat16_tEfNS_4arch4Sm80ELb1ELb0ELb0ELb0ELb1ELb0ELb1ELb1EEENS1_21CollectiveEpilogueFwdINS6_IJS8_SA_S9_EEENS6_IJNS7_ILi1EEESI_SI_EEESC_SE_Li256ELb0ELb1ELb1ELb0EEENS1_30DynamicPersistentTileSchedulerILi256ELi256ELb1ELb1ELb0EEEEEEEEEvNT_6ParamsE,"ax",@progbits
	.align	128
.text._ZN7cutlass13device_kernelIN5flash19enable_sm80_to_sm89INS1_16FlashAttnFwdSm80INS1_25CollectiveMainloopFwdSm80ILi8ELi1ELb0EN4cute5tupleIJNS5_1CILi128EEENS7_ILi96EEENS7_ILi256EEEEEELi256ENS_10bfloat16_tEfNS_4arch4Sm80ELb1ELb0ELb0ELb0ELb1ELb0ELb1ELb1EEENS1_21CollectiveEpilogueFwdINS6_IJS8_SA_S9_EEENS6_IJNS7_ILi1EEESI_SI_EEESC_SE_Li256ELb0ELb1ELb1ELb0EEENS1_30DynamicPersistentTileSchedulerILi256ELi256ELb1ELb1ELb0EEEEEEEEEvNT_6ParamsE:
        .type           _ZN7cutlass13device_kernelIN5flash19enable_sm80_to_sm89INS1_16FlashAttnFwdSm80INS1_25CollectiveMainloopFwdSm80ILi8ELi1ELb0EN4cute5tupleIJNS5_1CILi128EEENS7_ILi96EEENS7_ILi256EEEEEELi256ENS_10bfloat16_tEfNS_4arch4Sm80ELb1ELb0ELb0ELb0ELb1ELb0ELb1ELb1EEENS1_21CollectiveEpilogueFwdINS6_IJS8_SA_S9_EEENS6_IJNS7_ILi1EEESI_SI_EEESC_SE_Li256ELb0ELb1ELb1ELb0EEENS1_30DynamicPersistentTileSchedulerILi256ELi256ELb1ELb1ELb0EEEEEEEEEvNT_6ParamsE,@function
        .size           _ZN7cutlass13device_kernelIN5flash19enable_sm80_to_sm89INS1_16FlashAttnFwdSm80INS1_25CollectiveMainloopFwdSm80ILi8ELi1ELb0EN4cute5tupleIJNS5_1CILi128EEENS7_ILi96EEENS7_ILi256EEEEEELi256ENS_10bfloat16_tEfNS_4arch4Sm80ELb1ELb0ELb0ELb0ELb1ELb0ELb1ELb1EEENS1_21CollectiveEpilogueFwdINS6_IJS8_SA_S9_EEENS6_IJNS7_ILi1EEESI_SI_EEESC_SE_Li256ELb0ELb1ELb1ELb0EEENS1_30DynamicPersistentTileSchedulerILi256ELi256ELb1ELb1ELb0EEEEEEEEEvNT_6ParamsE,(.L_x_33 - _ZN7cutlass13device_kernelIN5flash19enable_sm80_to_sm89INS1_16FlashAttnFwdSm80INS1_25CollectiveMainloopFwdSm80ILi8ELi1ELb0EN4cute5tupleIJNS5_1CILi128EEENS7_ILi96EEENS7_ILi256EEEEEELi256ENS_10bfloat16_tEfNS_4arch4Sm80ELb1ELb0ELb0ELb0ELb1ELb0ELb1ELb1EEENS1_21CollectiveEpilogueFwdINS6_IJS8_SA_S9_EEENS6_IJNS7_ILi1EEESI_SI_EEESC_SE_Li256ELb0ELb1ELb1ELb0EEENS1_30DynamicPersistentTileSchedulerILi256ELi256ELb1ELb1ELb0EEEEEEEEEvNT_6ParamsE)
        .other          _ZN7cutlass13device_kernelIN5flash19enable_sm80_to_sm89INS1_16FlashAttnFwdSm80INS1_25CollectiveMainloopFwdSm80ILi8ELi1ELb0EN4cute5tupleIJNS5_1CILi128EEENS7_ILi96EEENS7_ILi256EEEEEELi256ENS_10bfloat16_tEfNS_4arch4Sm80ELb1ELb0ELb0ELb0ELb1ELb0ELb1ELb1EEENS1_21CollectiveEpilogueFwdINS6_IJS8_SA_S9_EEENS6_IJNS7_ILi1EEESI_SI_EEESC_SE_Li256ELb0ELb1ELb1ELb0EEENS1_30DynamicPersistentTileSchedulerILi256ELi256ELb1ELb1ELb0EEEEEEEEEvNT_6ParamsE,@"STO_CUDA_ENTRY STV_DEFAULT"
_ZN7cutlass13device_kernelIN5flash19enable_sm80_to_sm89INS1_16FlashAttnFwdSm80INS1_25CollectiveMainloopFwdSm80ILi8ELi1ELb0EN4cute5tupleIJNS5_1CILi128EEENS7_ILi96EEENS7_ILi256EEEEEELi256ENS_10bfloat16_tEfNS_4arch4Sm80ELb1ELb0ELb0ELb0ELb1ELb0ELb1ELb1EEENS1_21CollectiveEpilogueFwdINS6_IJS8_SA_S9_EEENS6_IJNS7_ILi1EEESI_SI_EEESC_SE_Li256ELb0ELb1ELb1ELb0EEENS1_30DynamicPersistentTileSchedulerILi256ELi256ELb1ELb1ELb0EEEEEEEEEvNT_6ParamsE:
[----:B------:R-:W-:Y:S01]  /*0000*/  LDC R1, c[0x0][0x28] ;  /* 0x00000a00ff017b82 */ /* 0x000fe20000000800 */
[----:B------:R-:W-:Y:S05]  /*0010*/  EXIT ;  /* 0x000000000000794d */ /* 0x000fea0003800000 */
.L_x_15:
        /* <DEDUP_REMOVED lines=14> */
.L_x_33:


//--------------------- .text._ZN7cutlass13device_kernelIN5flash19enable_sm80_to_sm89INS1_16FlashAttnFwdSm80INS1_25CollectiveMainloopFwdSm80ILi8ELi1ELb0EN4cute5tupleIJNS5_1CILi128EEENS7_ILi64EEENS7_ILi256EEEEEELi256ENS_10bfloat16_tEfNS_4arch4Sm80ELb1ELb0ELb0ELb1ELb1ELb0ELb1ELb1EEENS1_21CollectiveEpilogueFwdINS6_IJS8_SA_S9_EEENS6_IJNS7_ILi1EEESI_SI_EEESC_SE_Li256ELb1ELb1ELb1ELb0EEENS1_36VarlenDynamicPersistentTileSchedulerILi128ELi64ELi256ELi256ELb1ELb1ELb0ELb1ELb1ELb1EEEEEEEEEvNT_6ParamsE --------------------------
	.section	.text._ZN7cutlass13device_kernelIN5flash19enable_sm80_to_sm89INS1_16FlashAttnFwdSm80INS1_25CollectiveMainloopFwdSm80ILi8ELi1ELb0EN4cute5tupleIJNS5_1CILi128EEENS7_ILi64EEENS7_ILi256EEEEEELi256ENS_10bfloat16_tEfNS_4arch4Sm80ELb1ELb0ELb0ELb1ELb1ELb0ELb1ELb1EEENS1_21CollectiveEpilogueFwdINS6_IJS8_SA_S9_EEENS6_IJNS7_ILi1EEESI_SI_EEESC_SE_Li256ELb1ELb1ELb1ELb0EEENS1_36VarlenDynamicPersistentTileSchedulerILi128ELi64ELi256ELi256ELb1ELb1ELb0ELb1ELb1ELb1EEEEEEEEEvNT_6ParamsE,"ax",@progbits
	.align	128
.text._ZN7cutlass13device_kernelIN5flash19enable_sm80_to_sm89INS1_16FlashAttnFwdSm80INS1_25CollectiveMainloopFwdSm80ILi8ELi1ELb0EN4cute5tupleIJNS5_1CILi128EEENS7_ILi64EEENS7_ILi256EEEEEELi256ENS_10bfloat16_tEfNS_4arch4Sm80ELb1ELb0ELb0ELb1ELb1ELb0ELb1ELb1EEENS1_21CollectiveEpilogueFwdINS6_IJS8_SA_S9_EEENS6_IJNS7_ILi1EEESI_SI_EEESC_SE_Li256ELb1ELb1ELb1ELb0EEENS1_36VarlenDynamicPersistentTileSchedulerILi128ELi64ELi256ELi256ELb1ELb1ELb0ELb1ELb1ELb1EEEEEEEEEvNT_6ParamsE:
        .type           _ZN7cutlass13device_kernelIN5flash19enable_sm80_to_sm89INS1_16FlashAttnFwdSm80INS1_25CollectiveMainloopFwdSm80ILi8ELi1ELb0EN4cute5tupleIJNS5_1CILi128EEENS7_ILi64EEENS7_ILi256EEEEEELi256ENS_10bfloat16_tEfNS_4arch4Sm80ELb1ELb0ELb0ELb1ELb1ELb0ELb1ELb1EEENS1_21CollectiveEpilogueFwdINS6_IJS8_SA_S9_EEENS6_IJNS7_ILi1EEESI_SI_EEESC_SE_Li256ELb1ELb1ELb1ELb0EEENS1_36VarlenDynamicPersistentTileSchedulerILi128ELi64ELi256ELi256ELb1ELb1ELb0ELb1ELb1ELb1EEEEEEEEEvNT_6ParamsE,@function
        .size           _ZN7cutlass13device_kernelIN5flash19enable_sm80_to_sm89INS1_16FlashAttnFwdSm80INS1_25CollectiveMainloopFwdSm80ILi8ELi1ELb0EN4cute5tupleIJNS5_1CILi128EEENS7_ILi64EEENS7_ILi256EEEEEELi256ENS_10bfloat16_tEfNS_4arch4Sm80ELb1ELb0ELb0ELb1ELb1ELb0ELb1ELb1EEENS1_21CollectiveEpilogueFwdINS6_IJS8_SA_S9_EEENS6_IJNS7_ILi1EEESI_SI_EEESC_SE_Li256ELb1ELb1ELb1ELb0EEENS1_36VarlenDynamicPersistentTileSchedulerILi128ELi64ELi256ELi256ELb1ELb1ELb0ELb1ELb1ELb1EEEEEEEEEvNT_6ParamsE,(.L_x_34 - _ZN7cutlass13device_kernelIN5flash19enable_sm80_to_sm89INS1_16FlashAttnFwdSm80INS1_25CollectiveMainloopFwdSm80ILi8ELi1ELb0EN4cute5tupleIJNS5_1CILi128EEENS7_ILi64EEENS7_ILi256EEEEEELi256ENS_10bfloat16_tEfNS_4arch4Sm80ELb1ELb0ELb0ELb1ELb1ELb0ELb1ELb1EEENS1_21CollectiveEpilogueFwdINS6_IJS8_SA_S9_EEENS6_IJNS7_ILi1EEESI_SI_EEESC_SE_Li256ELb1ELb1ELb1ELb0EEENS1_36VarlenDynamicPersistentTileSchedulerILi128ELi64ELi256ELi256ELb1ELb1ELb0ELb1ELb1ELb1EEEEEEEEEvNT_6ParamsE)
        .other          _ZN7cutlass13device_kernelIN5flash19enable_sm80_to_sm89INS1_16FlashAttnFwdSm80INS1_25CollectiveMainloopFwdSm80ILi8ELi1ELb0EN4cute5tupleIJNS5_1CILi128EEENS7_ILi64EEENS7_ILi256EEEEEELi256ENS_10bfloat16_tEfNS_4arch4Sm80ELb1ELb0ELb0ELb1ELb1ELb0ELb1ELb1EEENS1_21CollectiveEpilogueFwdINS6_IJS8_SA_S9_EEENS6_IJNS7_ILi1EEESI_SI_EEESC_SE_Li256ELb1ELb1ELb1ELb0EEENS1_36VarlenDynamicPersistentTileSchedulerILi128ELi64ELi256ELi256ELb1ELb1ELb0ELb1ELb1ELb1EEEEEEEEEvNT_6ParamsE,@"STO_CUDA_ENTRY STV_DEFAULT"
_ZN7cutlass13device_kernelIN5flash19enable_sm80_to_sm89INS1_16FlashAttnFwdSm80INS1_25CollectiveMainloopFwdSm80ILi8ELi1ELb0EN4cute5tupleIJNS5_1CILi128EEENS7_ILi64EEENS7_ILi256EEEEEELi256ENS_10bfloat16_tEfNS_4arch4Sm80ELb1ELb0ELb0ELb1ELb1ELb0ELb1ELb1EEENS1_21CollectiveEpilogueFwdINS6_IJS8_SA_S9_EEENS6_IJNS7_ILi1EEESI_SI_EEESC_SE_Li256ELb1ELb1ELb1ELb0EEENS1_36VarlenDynamicPersistentTileSchedulerILi128ELi64ELi256ELi256ELb1ELb1ELb0ELb1ELb1ELb1EEEEEEEEEvNT_6ParamsE:
[----:B------:R-:W-:Y:S01]  /*0000*/  LDC R1, c[0x0][0x28] ;  /* 0x00000a00ff017b82 */ /* 0x000fe20000000800 */
[----:B------:R-:W-:Y:S05]  /*0010*/  EXIT ;  /* 0x000000000000794d */ /* 0x000fea0003800000 */
.L_x_16:
        /* <DEDUP_REMOVED lines=14> */
.L_x_34:


//--------------------- .text._ZN7cutlass13device_kernelIN5flash19enable_sm80_to_sm89INS1_16FlashAttnFwdSm80INS1_25CollectiveMainloopFwdSm80ILi8ELi1ELb0EN4cute5tupleIJNS5_1CILi128EEENS7_ILi48EEENS7_ILi256EEEEEELi256ENS_10bfloat16_tEfNS_4arch4Sm80ELb1ELb0ELb0ELb1ELb1ELb1ELb1ELb1EEENS1_21CollectiveEpilogueFwdINS6_IJS8_SA_S9_EEENS6_IJNS7_ILi1EEESI_SI_EEESC_SE_Li256ELb1ELb1ELb1ELb0EEENS1_36VarlenDynamicPersistentTileSchedulerILi128ELi48ELi256ELi256ELb1ELb1ELb0ELb1ELb1ELb1EEEEEEEEEvNT_6ParamsE --------------------------
	.section	.text._ZN7cutlass13device_kernelIN5flash19enable_sm80_to_sm89INS1_16FlashAttnFwdSm80INS1_25CollectiveMainloopFwdSm80ILi8ELi1ELb0EN4cute5tupleIJNS5_1CILi128EEENS7_ILi48EEENS7_ILi256EEEEEELi256ENS_10bfloat16_tEfNS_4arch4Sm80ELb1ELb0ELb0ELb1ELb1ELb1ELb1ELb1EEENS1_21CollectiveEpilogueFwdINS6_IJS8_SA_S9_EEENS6_IJNS7_ILi1EEESI_SI_EEESC_SE_Li256ELb1ELb1ELb1ELb0EEENS1_36VarlenDynamicPersistentTileSchedulerILi128ELi48ELi256ELi256ELb1ELb1ELb0ELb1ELb1ELb1EEEEEEEEEvNT_6ParamsE,"ax",@progbits
	.align	128
.text._ZN7cutlass13device_kernelIN5flash19enable_sm80_to_sm89INS1_16FlashAttnFwdSm80INS1_25CollectiveMainloopFwdSm80ILi8ELi1ELb0EN4cute5tupleIJNS5_1CILi128EEENS7_ILi48EEENS7_ILi256EEEEEELi256ENS_10bfloat16_tEfNS_4arch4Sm80ELb1ELb0ELb0ELb1ELb1ELb1ELb1ELb1EEENS1_21CollectiveEpilogueFwdINS6_IJS8_SA_S9_EEENS6_IJNS7_ILi1EEESI_SI_EEESC_SE_Li256ELb1ELb1ELb1ELb0EEENS1_36VarlenDynamicPersistentTileSchedulerILi128ELi48ELi256ELi256ELb1ELb1ELb0ELb1ELb1ELb1EEEEEEEEEvNT_6ParamsE:
        .type           _ZN7cutlass13device_kernelIN5flash19enable_sm80_to_sm89INS1_16FlashAttnFwdSm80INS1_25CollectiveMainloopFwdSm80ILi8ELi1ELb0EN4cute5tupleIJNS5_1CILi128EEENS7_ILi48EEENS7_ILi256EEEEEELi256ENS_10bfloat16_tEfNS_4arch4Sm80ELb1ELb0ELb0ELb1ELb1ELb1ELb1ELb1EEENS1_21CollectiveEpilogueFwdINS6_IJS8_SA_S9_EEENS6_IJNS7_ILi1EEESI_SI_EEESC_SE_Li256ELb1ELb1ELb1ELb0EEENS1_36VarlenDynamicPersistentTileSchedulerILi128ELi48ELi256ELi256ELb1ELb1ELb0ELb1ELb1ELb1EEEEEEEEEvNT_6ParamsE,@function
        .size           _ZN7cutlass13device_kernelIN5flash19enable_sm80_to_sm89INS1_16FlashAttnFwdSm80INS1_25CollectiveMainloopFwdSm80ILi8ELi1ELb0EN4cute5tupleIJNS5_1CILi128EEENS7_ILi48EEENS7_ILi256EEEEEELi256ENS_10bfloat16_tEfNS_4arch4Sm80ELb1ELb0ELb0ELb1ELb1ELb1ELb1ELb1EEENS1_21CollectiveEpilogueFwdINS6_IJS8_SA_S9_EEENS6_IJNS7_ILi1EEESI_SI_EEESC_SE_Li256ELb1ELb1ELb1ELb0EEENS1_36VarlenDynamicPersistentTileSchedulerILi128ELi48ELi256ELi256ELb1ELb1ELb0ELb1ELb1ELb1EEEEEEEEEvNT_6ParamsE,(.L_x_35 - _ZN7cutlass13device_kernelIN5flash19enable_sm80_to_sm89INS1_16FlashAttnFwdSm80INS1_25CollectiveMainloopFwdSm80ILi8ELi1ELb0EN4cute5tupleIJNS5_1CILi128EEENS7_ILi48EEENS7_ILi256EEEEEELi256ENS_10bfloat16_tEfNS_4arch4Sm80ELb1ELb0ELb0ELb1ELb1ELb1ELb1ELb1EEENS1_21CollectiveEpilogueFwdINS6_IJS8_SA_S9_EEENS6_IJNS7_ILi1EEESI_SI_EEESC_SE_Li256ELb1ELb1ELb1ELb0EEENS1_36VarlenDynamicPersistentTileSchedulerILi128ELi48ELi256ELi256ELb1ELb1ELb0ELb1ELb1ELb1EEEEEEEEEvNT_6ParamsE)
        .other          _ZN7cutlass13device_kernelIN5flash19enable_sm80_to_sm89INS1_16FlashAttnFwdSm80INS1_25CollectiveMainloopFwdSm80ILi8ELi1ELb0EN4cute5tupleIJNS5_1CILi128EEENS7_ILi48EEENS7_ILi256EEEEEELi256ENS_10bfloat16_tEfNS_4arch4Sm80ELb1ELb0ELb0ELb1ELb1ELb1ELb1ELb1EEENS1_21CollectiveEpilogueFwdINS6_IJS8_SA_S9_EEENS6_IJNS7_ILi1EEESI_SI_EEESC_SE_Li256ELb1ELb1ELb1ELb0EEENS1_36VarlenDynamicPersistentTileSchedulerILi128ELi48ELi256ELi256ELb1ELb1ELb0ELb1ELb1ELb1EEEEEEEEEvNT_6ParamsE,@"STO_CUDA_ENTRY STV_DEFAULT"
_ZN7cutlass13device_kernelIN5flash19enable_sm80_to_sm89INS1_16FlashAttnFwdSm80INS1_25CollectiveMainloopFwdSm80ILi8ELi1ELb0EN4cute5tupleIJNS5_1CILi128EEENS7_ILi48EEENS7_ILi256EEEEEELi256ENS_10bfloat16_tEfNS_4arch4Sm80ELb1ELb0ELb0ELb1ELb1ELb1ELb1ELb1EEENS1_21CollectiveEpilogueFwdINS6_IJS8_SA_S9_EEENS6_IJNS7_ILi1EEESI_SI_EEESC_SE_Li256ELb1ELb1ELb1ELb0EEENS1_36VarlenDynamicPersistentTileSchedulerILi128ELi48ELi256ELi256ELb1ELb1ELb0ELb1ELb1ELb1EEEEEEEEEvNT_6ParamsE:
[----:B------:R-:W-:Y:S01]  /*0000*/  LDC R1, c[0x0][0x28] ;  /* 0x00000a00ff017b82 */ /* 0x000fe20000000800 */
[----:B------:R-:W-:Y:S05]  /*0010*/  EXIT ;  /* 0x000000000000794d */ /* 0x000fea0003800000 */
.L_x_17:
        /* <DEDUP_REMOVED lines=14> */
.L_x_35:


//--------------------- .nv.shared.reserved.0     --------------------------
	.section	.nv.shared.reserved.0,"aw",@nobits
	.weak		__nv_reservedSMEM_offset_0_alias
	.size		__nv_reservedSMEM_offset_0_alias, 0, 0
	.other		__nv_reservedSMEM_offset_0_alias,@"STO_CUDA_RESERVED_SHARED STV_DEFAULT"
__nv_reservedSMEM_offset_0_alias:
	.zero		0


//--------------------- .nv.global                --------------------------
	.section	.nv.global,"aw",@nobits
.nv.global:
	.type		_ZN78_INTERNAL_fb80f8da_42_flash_fwd_hdim256_bf16_paged_split_sm80_cu_8e232a79_41724cute1_E,@object
	.size		_ZN78_INTERNAL_fb80f8da_42_flash_fwd_hdim256_bf16_paged_split_sm80_cu_8e232a79_41724cute1_E,(_ZN78_INTERNAL_fb80f8da_42_flash_fwd_hdim256_bf16_paged_split_sm80_cu_8e232a79_41724cuda3std3__45__cpo6cbeginE - _ZN78_INTERNAL_fb80f8da_42_flash_fwd_hdim256_bf16_paged_split_sm80_cu_8e232a79_41724cute1_E)
_ZN78_INTERNAL_fb80f8da_42_flash_fwd_hdim256_bf16_paged_split_sm80_cu_8e232a79_41724cute1_E:
	.zero		1
	.type		_ZN78_INTERNAL_fb80f8da_42_flash_fwd_hdim256_bf16_paged_split_sm80_cu_8e232a79_41724cuda3std3__45__cpo6cbeginE,@object
	.size		_ZN78_INTERNAL_fb80f8da_42_flash_fwd_hdim256_bf16_paged_split_sm80_cu_8e232a79_41724cuda3std3__45__cpo6cbeginE,(_ZN78_INTERNAL_fb80f8da_42_flash_fwd_hdim256_bf16_paged_split_sm80_cu_8e232a79_41724cuda3std3__48in_placeE - _ZN78_INTERNAL_fb80f8da_42_flash_fwd_hdim256_bf16_paged_split_sm80_cu_8e232a79_41724cuda3std3__45__cpo6cbeginE)
_ZN78_INTERNAL_fb80f8da_42_flash_fwd_hdim256_bf16_paged_split_sm80_cu_8e232a79_41724cuda3std3__45__cpo6cbeginE:
	.zero		1
	.type		_ZN78_INTERNAL_fb80f8da_42_flash_fwd_hdim256_bf16_paged_split_sm80_cu_8e232a79_41724cuda3std3__48in_placeE,@object
	.size		_ZN78_INTERNAL_fb80f8da_42_flash_fwd_hdim256_bf16_paged_split_sm80_cu_8e232a79_41724cuda3std3__48in_placeE,(_ZN78_INTERNAL_fb80f8da_42_flash_fwd_hdim256_bf16_paged_split_sm80_cu_8e232a79_41724cuda3std6ranges3__45__cpo9iter_moveE - _ZN78_INTERNAL_fb80f8da_42_flash_fwd_hdim256_bf16_paged_split_sm80_cu_8e232a79_41724cuda3std3__48in_placeE)
_ZN78_INTERNAL_fb80f8da_42_flash_fwd_hdim256_bf16_paged_split_sm80_cu_8e232a79_41724cuda3std3__48in_placeE:
	.zero		1
	.type		_ZN78_INTERNAL_fb80f8da_42_flash_fwd_hdim256_bf16_paged_split_sm80_cu_8e232a79_41724cuda3std6ranges3__45__cpo9iter_moveE,@object
	.size		_ZN78_INTERNAL_fb80f8da_42_flash_fwd_hdim256_bf16_paged_split_sm80_cu_8e232a79_41724cuda3std6ranges3__45__cpo9iter_moveE,(_ZN78_INTERNAL_fb80f8da_42_flash_fwd_hdim256_bf16_paged_split_sm80_cu_8e232a79_41724cuda3std3__45__cpo5beginE - _ZN78_INTERNAL_fb80f8da_42_flash_fwd_hdim256_bf16_paged_split_sm80_cu_8e232a79_41724cuda3std6ranges3__45__cpo9iter_moveE)
_ZN78_INTERNAL_fb80f8da_42_flash_fwd_hdim256_bf16_paged_split_sm80_cu_8e232a79_41724cuda3std6ranges3__45__cpo9iter_moveE:
	.zero		1
	.type		_ZN78_INTERNAL_fb80f8da_42_flash_fwd_hdim256_bf16_paged_split_sm80_cu_8e232a79_41724cuda3std3__45__cpo5beginE,@object
	.size		_ZN78_INTERNAL_fb80f8da_42_flash_fwd_hdim256_bf16_paged_split_sm80_cu_8e232a79_41724cuda3std3__45__cpo5beginE,(_ZN78_INTERNAL_fb80f8da_42_flash_fwd_hdim256_bf16_paged_split_sm80_cu_8e232a79_41724cuda3std3__480_GLOBAL__N__fb80f8da_42_flash_fwd_hdim256_bf16_paged_split_sm80_cu_8e232a79_41726ignoreE - _ZN78_INTERNAL_fb80f8da_42_flash_fwd_hdim256_bf16_paged_split_sm80_cu_8e232a79_41724cuda3std3__45__cpo5beginE)
_ZN78_INTERNAL_fb80f8da_42_flash_fwd_hdim256_bf16_paged_split_sm80_cu_8e232a79_41724cuda3std3__45__cpo5beginE:
	.zero		1
	.type		_ZN78_INTERNAL_fb80f8da_42_flash_fwd_hdim256_bf16_paged_split_sm80_cu_8e232a79_41724cuda3std3__480_GLOBAL__N__fb80f8da_42_flash_fwd_hdim256_bf16_paged_split_sm80_cu_8e232a79_41726ignoreE,@object
	.size		_ZN78_INTERNAL_fb80f8da_42_flash_fwd_hdim256_bf16_paged_split_sm80_cu_8e232a79_41724cuda3std3__480_GLOBAL__N__fb80f8da_42_flash_fwd_hdim256_bf16_paged_split_sm80_cu_8e232a79_41726ignoreE,(_ZN78_INTERNAL_fb80f8da_42_flash_fwd_hdim256_bf16_paged_split_sm80_cu_8e232a79_41724cute7productE - _ZN78_INTERNAL_fb80f8da_42_flash_fwd_hdim256_bf16_paged_split_sm80_cu_8e232a79_41724cuda3std3__480_GLOBAL__N__fb80f8da_42_flash_fwd_hdim256_bf16_paged_split_sm80_cu_8e232a79_41726ignoreE)
_ZN78_INTERNAL_fb80f8da_42_flash_fwd_hdim256_bf16_paged_split_sm80_cu_8e232a79_41724cuda3std3__480_GLOBAL__N__fb80f8da_42_flash_fwd_hdim256_bf16_paged_split_sm80_cu_8e232a79_41726ignoreE:
	.zero		1
	.type		_ZN78_INTERNAL_fb80f8da_42_flash_fwd_hdim256_bf16_paged_split_sm80_cu_8e232a79_41724cute7productE,@object
	.size		_ZN78_INTERNAL_fb80f8da_42_flash_fwd_hdim256_bf16_paged_split_sm80_cu_8e232a79_41724cute7productE,(_ZN78_INTERNAL_fb80f8da_42_flash_fwd_hdim256_bf16_paged_split_sm80_cu_8e232a79_41724cuda3std3__45__cpo3endE - _ZN78_INTERNAL_fb80f8da_42_flash_fwd_hdim256_bf16_paged_split_sm80_cu_8e232a79_41724cute7productE)
_ZN78_INTERNAL_fb80f8da_42_flash_fwd_hdim256_bf16_paged_split_sm80_cu_8e232a79_41724cute7productE:
	.zero		1
	.type		_ZN78_INTERNAL_fb80f8da_42_flash_fwd_hdim256_bf16_paged_split_sm80_cu_8e232a79_41724cuda3std3__45__cpo3endE,@object
	.size		_ZN78_INTERNAL_fb80f8da_42_flash_fwd_hdim256_bf16_paged_split_sm80_cu_8e232a79_41724cuda3std3__45__cpo3endE,(_ZN78_INTERNAL_fb80f8da_42_flash_fwd_hdim256_bf16_paged_split_sm80_cu_8e232a79_41724cuda3std3__419piecewise_constructE - _ZN78_INTERNAL_fb80f8da_42_flash_fwd_hdim256_bf16_paged_split_sm80_cu_8e232a79_41724cuda3std3__45__cpo3endE)
_ZN78_INTERNAL_fb80f8da_42_flash_fwd_hdim256_bf16_paged_split_sm80_cu_8e232a79_41724cuda3std3__45__cpo3endE:
	.zero		1
	.type		_ZN78_INTERNAL_fb80f8da_42_flash_fwd_hdim256_bf16_paged_split_sm80_cu_8e232a79_41724cuda3std3__419piecewise_constructE,@object
	.size		_ZN78_INTERNAL_fb80f8da_42_flash_fwd_hdim256_bf16_paged_split_sm80_cu_8e232a79_41724cuda3std3__419piecewise_constructE,(_ZN78_INTERNAL_fb80f8da_42_flash_fwd_hdim256_bf16_paged_split_sm80_cu_8e232a79_41724cuda3std3__45__cpo4cendE - _ZN78_INTERNAL_fb80f8da_42_flash_fwd_hdim256_bf16_paged_split_sm80_cu_8e232a79_41724cuda3std3__419piecewise_constructE)
_ZN78_INTERNAL_fb80f8da_42_flash_fwd_hdim256_bf16_paged_split_sm80_cu_8e232a79_41724cuda3std3__419piecewise_constructE:
	.zero		1
	.type		_ZN78_INTERNAL_fb80f8da_42_flash_fwd_hdim256_bf16_paged_split_sm80_cu_8e232a79_41724cuda3std3__45__cpo4cendE,@object
	.size		_ZN78_INTERNAL_fb80f8da_42_flash_fwd_hdim256_bf16_paged_split_sm80_cu_8e232a79_41724cuda3std3__45__cpo4cendE,(_ZN78_INTERNAL_fb80f8da_42_flash_fwd_hdim256_bf16_paged_split_sm80_cu_8e232a79_41724cuda3std6ranges3__45__cpo4swapE - _ZN78_INTERNAL_fb80f8da_42_flash_fwd_hdim256_bf16_paged_split_sm80_cu_8e232a79_41724cuda3std3__45__cpo4cendE)
_ZN78_INTERNAL_fb80f8da_42_flash_fwd_hdim256_bf16_paged_split_sm80_cu_8e232a79_41724cuda3std3__45__cpo4cendE:
	.zero		1
	.type		_ZN78_INTERNAL_fb80f8da_42_flash_fwd_hdim256_bf16_paged_split_sm80_cu_8e232a79_41724cuda3std6ranges3__45__cpo4swapE,@object
	.size		_ZN78_INTERNAL_fb80f8da_42_flash_fwd_hdim256_bf16_paged_split_sm80_cu_8e232a79_41724cuda3std6ranges3__45__cpo4swapE,(.L_7 - _ZN78_INTERNAL_fb80f8da_42_flash_fwd_hdim256_bf16_paged_split_sm80_cu_8e232a79_41724cuda3std6ranges3__45__cpo4swapE)
_ZN78_INTERNAL_fb80f8da_42_flash_fwd_hdim256_bf16_paged_split_sm80_cu_8e232a79_41724cuda3std6ranges3__45__cpo4swapE:
	.zero		1
.L_7:


//--------------------- .nv.constant0._ZN7cutlass13device_kernelIN5flash19enable_sm80_to_sm89INS1_16FlashAttnFwdSm80INS1_25CollectiveMainloopFwdSm80ILi8ELi1ELb1EN4cute5tupleIJNS5_1CILi128EEENS7_ILi64EEENS7_ILi256EEEEEELi256ENS_10bfloat16_tEfNS_4arch4Sm80ELb0ELb0ELb0ELb0ELb1ELb0ELb1ELb1EEENS1_21CollectiveEpilogueFwdINS6_IJS8_SA_S9_EEENS6_IJNS7_ILi1EEESI_SI_EEESC_SE_Li256ELb0ELb1ELb1ELb0EEENS1_19SingleTileSchedulerILb0ELb1ELb1ELi128EEEEEEEEEvNT_6ParamsE --------------------------
	.section	.nv.constant0._ZN7cutlass13device_kernelIN5flash19enable_sm80_to_sm89INS1_16FlashAttnFwdSm80INS1_25CollectiveMainloopFwdSm80ILi8ELi1ELb1EN4cute5tupleIJNS5_1CILi128EEENS7_ILi64EEENS7_ILi256EEEEEELi256ENS_10bfloat16_tEfNS_4arch4Sm80ELb0ELb0ELb0ELb0ELb1ELb0ELb1ELb1EEENS1_21CollectiveEpilogueFwdINS6_IJS8_SA_S9_EEENS6_IJNS7_ILi1EEESI_SI_EEESC_SE_Li256ELb0ELb1ELb1ELb0EEENS1_19SingleTileSchedulerILb0ELb1ELb1ELi128EEEEEEEEEvNT_6ParamsE,"a",@progbits
	.sectionflags	@""
	.align	4
.nv.constant0._ZN7cutlass13device_kernelIN5flash19enable_sm80_to_sm89INS1_16FlashAttnFwdSm80INS1_25CollectiveMainloopFwdSm80ILi8ELi1ELb1EN4cute5tupleIJNS5_1CILi128EEENS7_ILi64EEENS7_ILi256EEEEEELi256ENS_10bfloat16_tEfNS_4arch4Sm80ELb0ELb0ELb0ELb0ELb1ELb0ELb1ELb1EEENS1_21CollectiveEpilogueFwdINS6_IJS8_SA_S9_EEENS6_IJNS7_ILi1EEESI_SI_EEESC_SE_Li256ELb0ELb1ELb1ELb0EEENS1_19SingleTileSchedulerILb0ELb1ELb1ELi128EEEEEEEEEvNT_6ParamsE:
	.zero		1576


//--------------------- .nv.constant0._ZN7cutlass13device_kernelIN5flash19enable_sm80_to_sm89INS1_16FlashAttnFwdSm80INS1_25CollectiveMainloopFwdSm80ILi8ELi1ELb1EN4cute5tupleIJNS5_1CILi128EEENS7_ILi48EEENS7_ILi256EEEEEELi256ENS_10bfloat16_tEfNS_4arch4Sm80ELb0ELb0ELb0ELb1ELb1ELb0ELb1ELb1EEENS1_21CollectiveEpilogueFwdINS6_IJS8_SA_S9_EEENS6_IJNS7_ILi1EEESI_SI_EEESC_SE_Li256ELb1ELb1ELb1ELb0EEENS1_36VarlenDynamicPersistentTileSchedulerILi128ELi48ELi256ELi256ELb1ELb1ELb0ELb0ELb1ELb1EEEEEEEEEvNT_6ParamsE --------------------------
	.section	.nv.constant0._ZN7cutlass13device_kernelIN5flash19enable_sm80_to_sm89INS1_16FlashAttnFwdSm80INS1_25CollectiveMainloopFwdSm80ILi8ELi1ELb1EN4cute5tupleIJNS5_1CILi128EEENS7_ILi48EEENS7_ILi256EEEEEELi256ENS_10bfloat16_tEfNS_4arch4Sm80ELb0ELb0ELb0ELb1ELb1ELb0ELb1ELb1EEENS1_21CollectiveEpilogueFwdINS6_IJS8_SA_S9_EEENS6_IJNS7_ILi1EEESI_SI_EEESC_SE_Li256ELb1ELb1ELb1ELb0EEENS1_36VarlenDynamicPersistentTileSchedulerILi128ELi48ELi256ELi256ELb1ELb1ELb0ELb0ELb1ELb1EEEEEEEEEvNT_6ParamsE,"a",@progbits
	.sectionflags	@""
	.align	4
.nv.constant0._ZN7cutlass13device_kernelIN5flash19enable_sm80_to_sm89INS1_16FlashAttnFwdSm80INS1_25CollectiveMainloopFwdSm80ILi8ELi1ELb1EN4cute5tupleIJNS5_1CILi128EEENS7_ILi48EEENS7_ILi256EEEEEELi256ENS_10bfloat16_tEfNS_4arch4Sm80ELb0ELb0ELb0ELb1ELb1ELb0ELb1ELb1EEENS1_21CollectiveEpilogueFwdINS6_IJS8_SA_S9_EEENS6_IJNS7_ILi1EEESI_SI_EEESC_SE_Li256ELb1ELb1ELb1ELb0EEENS1_36VarlenDynamicPersistentTileSchedulerILi128ELi48ELi256ELi256ELb1ELb1ELb0ELb0ELb1ELb1EEEEEEEEEvNT_6ParamsE:
	.zero		1608


//--------------------- .nv.constant0._ZN7cutlass13device_kernelIN5flash19enable_sm80_to_sm89INS1_16FlashAttnFwdSm80INS1_25CollectiveMainloopFwdSm80ILi8ELi1ELb0EN4cute5tupleIJNS5_1CILi128EEENS7_ILi32EEENS7_ILi256EEEEEELi256ENS_10bfloat16_tEfNS_4arch4Sm80ELb0ELb0ELb0ELb1ELb1ELb1ELb1ELb1EEENS1_21CollectiveEpilogueFwdINS6_IJS8_SA_S9_EEENS6_IJNS7_ILi1EEESI_SI_EEESC_SE_Li256ELb1ELb1ELb1ELb0EEENS1_36VarlenDynamicPersistentTileSchedulerILi128ELi32ELi256ELi256ELb1ELb1ELb0ELb0ELb1ELb1EEEEEEEEEvNT_6ParamsE --------------------------
	.section	.nv.constant0._ZN7cutlass13device_kernelIN5flash19enable_sm80_to_sm89INS1_16FlashAttnFwdSm80INS1_25CollectiveMainloopFwdSm80ILi8ELi1ELb0EN4cute5tupleIJNS5_1CILi128EEENS7_ILi32EEENS7_ILi256EEEEEELi256ENS_10bfloat16_tEfNS_4arch4Sm80ELb0ELb0ELb0ELb1ELb1ELb1ELb1ELb1EEENS1_21CollectiveEpilogueFwdINS6_IJS8_SA_S9_EEENS6_IJNS7_ILi1EEESI_SI_EEESC_SE_Li256ELb1ELb1ELb1ELb0EEENS1_36VarlenDynamicPersistentTileSchedulerILi128ELi32ELi256ELi256ELb1ELb1ELb0ELb0ELb1ELb1EEEEEEEEEvNT_6ParamsE,"a",@progbits
	.sectionflags	@""
	.align	4
.nv.constant0._ZN7cutlass13device_kernelIN5flash19enable_sm80_to_sm89INS1_16FlashAttnFwdSm80INS1_25CollectiveMainloopFwdSm80ILi8ELi1ELb0EN4cute5tupleIJNS5_1CILi128EEENS7_ILi32EEENS7_ILi256EEEEEELi256ENS_10bfloat16_tEfNS_4arch4Sm80ELb0ELb0ELb0ELb1ELb1ELb1ELb1ELb1EEENS1_21CollectiveEpilogueFwdINS6_IJS8_SA_S9_EEENS6_IJNS7_ILi1EEESI_SI_EEESC_SE_Li256ELb1ELb1ELb1ELb0EEENS1_36VarlenDynamicPersistentTileSchedulerILi128ELi32ELi256ELi256ELb1ELb1ELb0ELb0ELb1ELb1EEEEEEEEEvNT_6ParamsE:
	.zero		1608


//--------------------- .nv.constant0._ZN7cutlass13device_kernelIN5flash19enable_sm80_to_sm89INS1_16FlashAttnFwdSm80INS1_25CollectiveMainloopFwdSm80ILi8ELi1ELb1EN4cute5tupleIJNS5_1CILi128EEENS7_ILi48EEENS7_ILi256EEEEEELi256ENS_10bfloat16_tEfNS_4arch4Sm80ELb0ELb1ELb0ELb0ELb1ELb0ELb1ELb1EEENS1_21CollectiveEpilogueFwdINS6_IJS8_SA_S9_EEENS6_IJNS7_ILi1EEESI_SI_EEESC_SE_Li256ELb0ELb1ELb1ELb0EEENS1_19SingleTileSchedulerILb0ELb1ELb1ELi128EEEEEEEEEvNT_6ParamsE --------------------------
	.section	.nv.constant0._ZN7cutlass13device_kernelIN5flash19enable_sm80_to_sm89INS1_16FlashAttnFwdSm80INS1_25CollectiveMainloopFwdSm80ILi8ELi1ELb1EN4cute5tupleIJNS5_1CILi128EEENS7_ILi48EEENS7_ILi256EEEEEELi256ENS_10bfloat16_tEfNS_4arch4Sm80ELb0ELb1ELb0ELb0ELb1ELb0ELb1ELb1EEENS1_21CollectiveEpilogueFwdINS6_IJS8_SA_S9_EEENS6_IJNS7_ILi1EEESI_SI_EEESC_SE_Li256ELb0ELb1ELb1ELb0EEENS1_19SingleTileSchedulerILb0ELb1ELb1ELi128EEEEEEEEEvNT_6ParamsE,"a",@progbits
	.sectionflags	@""
	.align	4
.nv.constant0._ZN7cutlass13device_kernelIN5flash19enable_sm80_to_sm89INS1_16FlashAttnFwdSm80INS1_25CollectiveMainloopFwdSm80ILi8ELi1ELb1EN4cute5tupleIJNS5_1CILi128EEENS7_ILi48EEENS7_ILi256EEEEEELi256ENS_10bfloat16_tEfNS_4arch4Sm80ELb0ELb1ELb0ELb0ELb1ELb0ELb1ELb1EEENS1_21CollectiveEpilogueFwdINS6_IJS8_SA_S9_EEENS6_IJNS7_ILi1EEESI_SI_EEESC_SE_Li256ELb0ELb1ELb1ELb0EEENS1_19SingleTileSchedulerILb0ELb1ELb1ELi128EEEEEEEEEvNT_6ParamsE:
	.zero		1576


//--------------------- .nv.constant0._ZN7cutlass13device_kernelIN5flash19enable_sm80_to_sm89INS1_16FlashAttnFwdSm80INS1_25CollectiveMainloopFwdSm80ILi8ELi1ELb1EN4cute5tupleIJNS5_1CILi128EEENS7_ILi48EEENS7_ILi256EEEEEELi256ENS_10bfloat16_tEfNS_4arch4Sm80ELb0ELb1ELb0ELb1ELb1ELb0ELb1ELb1EEENS1_21CollectiveEpilogueFwdINS6_IJS8_SA_S9_EEENS6_IJNS7_ILi1EEESI_SI_EEESC_SE_Li256ELb1ELb1ELb1ELb0EEENS1_36VarlenDynamicPersistentTileSchedulerILi128ELi48ELi256ELi256ELb1ELb1ELb0ELb1ELb0ELb1EEEEEEEEEvNT_6ParamsE --------------------------
	.section	.nv.constant0._ZN7cutlass13device_kernelIN5flash19enable_sm80_to_sm89INS1_16FlashAttnFwdSm80INS1_25CollectiveMainloopFwdSm80ILi8ELi1ELb1EN4cute5tupleIJNS5_1CILi128EEENS7_ILi48EEENS7_ILi256EEEEEELi256ENS_10bfloat16_tEfNS_4arch4Sm80ELb0ELb1ELb0ELb1ELb1ELb0ELb1ELb1EEENS1_21CollectiveEpilogueFwdINS6_IJS8_SA_S9_EEENS6_IJNS7_ILi1EEESI_SI_EEESC_SE_Li256ELb1ELb1ELb1ELb0EEENS1_36VarlenDynamicPersistentTileSchedulerILi128ELi48ELi256ELi256ELb1ELb1ELb0ELb1ELb0ELb1EEEEEEEEEvNT_6ParamsE,"a",@progbits
	.sectionflags	@""
	.align	4
.nv.constant0._ZN7cutlass13device_kernelIN5flash19enable_sm80_to_sm89INS1_16FlashAttnFwdSm80INS1_25CollectiveMainloopFwdSm80ILi8ELi1ELb1EN4cute5tupleIJNS5_1CILi128EEENS7_ILi48EEENS7_ILi256EEEEEELi256ENS_10bfloat16_tEfNS_4arch4Sm80ELb0ELb1ELb0ELb1ELb1ELb0ELb1ELb1EEENS1_21CollectiveEpilogueFwdINS6_IJS8_SA_S9_EEENS6_IJNS7_ILi1EEESI_SI_EEESC_SE_Li256ELb1ELb1ELb1ELb0EEENS1_36VarlenDynamicPersistentTileSchedulerILi128ELi48ELi256ELi256ELb1ELb1ELb0ELb1ELb0ELb1EEEEEEEEEvNT_6ParamsE:
	.zero		1608


//--------------------- .nv.constant0._ZN7cutlass13device_kernelIN5flash19enable_sm80_to_sm89INS1_16FlashAttnFwdSm80INS1_25CollectiveMainloopFwdSm80ILi8ELi1ELb0EN4cute5tupleIJNS5_1CILi128EEENS7_ILi32EEENS7_ILi256EEEEEELi256ENS_10bfloat16_tEfNS_4arch4Sm80ELb0ELb1ELb0ELb1ELb1ELb1ELb1ELb1EEENS1_21CollectiveEpilogueFwdINS6_IJS8_SA_S9_EEENS6_IJNS7_ILi1EEESI_SI_EEESC_SE_Li256ELb1ELb1ELb1ELb0EEENS1_36VarlenDynamicPersistentTileSchedulerILi128ELi32ELi256ELi256ELb1ELb1ELb0ELb1ELb0ELb1EEEEEEEEEvNT_6ParamsE --------------------------
	.section	.nv.constant0._ZN7cutlass13device_kernelIN5flash19enable_sm80_to_sm89INS1_16FlashAttnFwdSm80INS1_25CollectiveMainloopFwdSm80ILi8ELi1ELb0EN4cute5tupleIJNS5_1CILi128EEENS7_ILi32EEENS7_ILi256EEEEEELi256ENS_10bfloat16_tEfNS_4arch4Sm80ELb0ELb1ELb0ELb1ELb1ELb1ELb1ELb1EEENS1_21CollectiveEpilogueFwdINS6_IJS8_SA_S9_EEENS6_IJNS7_ILi1EEESI_SI_EEESC_SE_Li256ELb1ELb1ELb1ELb0EEENS1_36VarlenDynamicPersistentTileSchedulerILi128ELi32ELi256ELi256ELb1ELb1ELb0ELb1ELb0ELb1EEEEEEEEEvNT_6ParamsE,"a",@progbits
	.sectionflags	@""
	.align	4
.nv.constant0._ZN7cutlass13device_kernelIN5flash19enable_sm80_to_sm89INS1_16FlashAttnFwdSm80INS1_25CollectiveMainloopFwdSm80ILi8ELi1ELb0EN4cute5tupleIJNS5_1CILi128EEENS7_ILi32EEENS7_ILi256EEEEEELi256ENS_10bfloat16_tEfNS_4arch4Sm80ELb0ELb1ELb0ELb1ELb1ELb1ELb1ELb1EEENS1_21CollectiveEpilogueFwdINS6_IJS8_SA_S9_EEENS6_IJNS7_ILi1EEESI_SI_EEESC_SE_Li256ELb1ELb1ELb1ELb0EEENS1_36VarlenDynamicPersistentTileSchedulerILi128ELi32ELi256ELi256ELb1ELb1ELb0ELb1ELb0ELb1EEEEEEEEEvNT_6ParamsE:
	.zero		1608


//--------------------- .nv.constant0._ZN7cutlass13device_kernelIN5flash19enable_sm80_to_sm89INS1_16FlashAttnFwdSm80INS1_25CollectiveMainloopFwdSm80ILi8ELi1ELb1EN4cute5tupleIJNS5_1CILi128EEENS7_ILi64EEENS7_ILi256EEEEEELi256ENS_10bfloat16_tEfNS_4arch4Sm80ELb1ELb0ELb0ELb0ELb1ELb0ELb1ELb1EEENS1_21CollectiveEpilogueFwdINS6_IJS8_SA_S9_EEENS6_IJNS7_ILi1EEESI_SI_EEESC_SE_Li256ELb0ELb1ELb1ELb0EEENS1_30DynamicPersistentTileSchedulerILi256ELi256ELb1ELb1ELb0EEEEEEEEEvNT_6ParamsE --------------------------
	.section	.nv.constant0._ZN7cutlass13device_kernelIN5flash19enable_sm80_to_sm89INS1_16FlashAttnFwdSm80INS1_25CollectiveMainloopFwdSm80ILi8ELi1ELb1EN4cute5tupleIJNS5_1CILi128EEENS7_ILi64EEENS7_ILi256EEEEEELi256ENS_10bfloat16_tEfNS_4arch4Sm80ELb1ELb0ELb0ELb0ELb1ELb0ELb1ELb1EEENS1_21CollectiveEpilogueFwdINS6_IJS8_SA_S9_EEENS6_IJNS7_ILi1EEESI_SI_EEESC_SE_Li256ELb0ELb1ELb1ELb0EEENS1_30DynamicPersistentTileSchedulerILi256ELi256ELb1ELb1ELb0EEEEEEEEEvNT_6ParamsE,"a",@progbits
	.sectionflags	@""
	.align	4
.nv.constant0._ZN7cutlass13device_kernelIN5flash19enable_sm80_to_sm89INS1_16FlashAttnFwdSm80INS1_25CollectiveMainloopFwdSm80ILi8ELi1ELb1EN4cute5tupleIJNS5_1CILi128EEENS7_ILi64EEENS7_ILi256EEEEEELi256ENS_10bfloat16_tEfNS_4arch4Sm80ELb1ELb0ELb0ELb0ELb1ELb0ELb1ELb1EEENS1_21CollectiveEpilogueFwdINS6_IJS8_SA_S9_EEENS6_IJNS7_ILi1EEESI_SI_EEESC_SE_Li256ELb0ELb1ELb1ELb0EEENS1_30DynamicPersistentTileSchedulerILi256ELi256ELb1ELb1ELb0EEEEEEEEEvNT_6ParamsE:
	.zero		1592


//--------------------- .nv.constant0._ZN7cutlass13device_kernelIN5flash19enable_sm80_to_sm89INS1_16FlashAttnFwdSm80INS1_25CollectiveMainloopFwdSm80ILi8ELi1ELb1EN4cute5tupleIJNS5_1CILi128EEENS7_ILi48EEENS7_ILi256EEEEEELi256ENS_10bfloat16_tEfNS_4arch4Sm80ELb1ELb0ELb0ELb1ELb1ELb0ELb1ELb1EEENS1_21CollectiveEpilogueFwdINS6_IJS8_SA_S9_EEENS6_IJNS7_ILi1EEESI_SI_EEESC_SE_Li256ELb1ELb1ELb1ELb0EEENS1_36VarlenDynamicPersistentTileSchedulerILi128ELi48ELi256ELi256ELb1ELb1ELb0ELb1ELb1ELb1EEEEEEEEEvNT_6ParamsE --------------------------
	.section	.nv.constant0._ZN7cutlass13device_kernelIN5flash19enable_sm80_to_sm89INS1_16FlashAttnFwdSm80INS1_25CollectiveMainloopFwdSm80ILi8ELi1ELb1EN4cute5tupleIJNS5_1CILi128EEENS7_ILi48EEENS7_ILi256EEEEEELi256ENS_10bfloat16_tEfNS_4arch4Sm80ELb1ELb0ELb0ELb1ELb1ELb0ELb1ELb1EEENS1_21CollectiveEpilogueFwdINS6_IJS8_SA_S9_EEENS6_IJNS7_ILi1EEESI_SI_EEESC_SE_Li256ELb1ELb1ELb1ELb0EEENS1_36VarlenDynamicPersistentTileSchedulerILi128ELi48ELi256ELi256ELb1ELb1ELb0ELb1ELb1ELb1EEEEEEEEEvNT_6ParamsE,"a",@progbits
	.sectionflags	@""
	.align	4
.nv.constant0._ZN7cutlass13device_kernelIN5flash19enable_sm80_to_sm89INS1_16FlashAttnFwdSm80INS1_25CollectiveMainloopFwdSm80ILi8ELi1ELb1EN4cute5tupleIJNS5_1CILi128EEENS7_ILi48EEENS7_ILi256EEEEEELi256ENS_10bfloat16_tEfNS_4arch4Sm80ELb1ELb0ELb0ELb1ELb1ELb0ELb1ELb1EEENS1_21CollectiveEpilogueFwdINS6_IJS8_SA_S9_EEENS6_IJNS7_ILi1EEESI_SI_EEESC_SE_Li256ELb1ELb1ELb1ELb0EEENS1_36VarlenDynamicPersistentTileSchedulerILi128ELi48ELi256ELi256ELb1ELb1ELb0ELb1ELb1ELb1EEEEEEEEEvNT_6ParamsE:
	.zero		1608


//--------------------- .nv.constant0._ZN7cutlass13device_kernelIN5flash19enable_sm80_to_sm89INS1_16FlashAttnFwdSm80INS1_25CollectiveMainloopFwdSm80ILi8ELi1ELb0EN4cute5tupleIJNS5_1CILi128EEENS7_ILi32EEENS7_ILi256EEEEEELi256ENS_10bfloat16_tEfNS_4arch4Sm80ELb1ELb0ELb0ELb1ELb1ELb1ELb1ELb1EEENS1_21CollectiveEpilogueFwdINS6_IJS8_SA_S9_EEENS6_IJNS7_ILi1EEESI_SI_EEESC_SE_Li256ELb1ELb1ELb1ELb0EEENS1_36VarlenDynamicPersistentTileSchedulerILi128ELi32ELi256ELi256ELb1ELb1ELb0ELb1ELb1ELb1EEEEEEEEEvNT_6ParamsE --------------------------
	.section	.nv.constant0._ZN7cutlass13device_kernelIN5flash19enable_sm80_to_sm89INS1_16FlashAttnFwdSm80INS1_25CollectiveMainloopFwdSm80ILi8ELi1ELb0EN4cute5tupleIJNS5_1CILi128EEENS7_ILi32EEENS7_ILi256EEEEEELi256ENS_10bfloat16_tEfNS_4arch4Sm80ELb1ELb0ELb0ELb1ELb1ELb1ELb1ELb1EEENS1_21CollectiveEpilogueFwdINS6_IJS8_SA_S9_EEENS6_IJNS7_ILi1EEESI_SI_EEESC_SE_Li256ELb1ELb1ELb1ELb0EEENS1_36VarlenDynamicPersistentTileSchedulerILi128ELi32ELi256ELi256ELb1ELb1ELb0ELb1ELb1ELb1EEEEEEEEEvNT_6ParamsE,"a",@progbits
	.sectionflags	@""
	.align	4
.nv.constant0._ZN7cutlass13device_kernelIN5flash19enable_sm80_to_sm89INS1_16FlashAttnFwdSm80INS1_25CollectiveMainloopFwdSm80ILi8ELi1ELb0EN4cute5tupleIJNS5_1CILi128EEENS7_ILi32EEENS7_ILi256EEEEEELi256ENS_10bfloat16_tEfNS_4arch4Sm80ELb1ELb0ELb0ELb1ELb1ELb1ELb1ELb1EEENS1_21CollectiveEpilogueFwdINS6_IJS8_SA_S9_EEENS6_IJNS7_ILi1EEESI_SI_EEESC_SE_Li256ELb1ELb1ELb1ELb0EEENS1_36VarlenDynamicPersistentTileSchedulerILi128ELi32ELi256ELi256ELb1ELb1ELb0ELb1ELb1ELb1EEEEEEEEEvNT_6ParamsE:
	.zero		1608


//--------------------- .nv.constant0._ZN7cutlass13device_kernelIN5flash19enable_sm80_to_sm89INS1_16FlashAttnFwdSm80INS1_25CollectiveMainloopFwdSm80ILi8ELi1ELb0EN4cute5tupleIJNS5_1CILi128EEENS7_ILi96EEENS7_ILi256EEEEEELi256ENS_10bfloat16_tEfNS_4arch4Sm80ELb0ELb0ELb0ELb0ELb1ELb0ELb1ELb1EEENS1_21CollectiveEpilogueFwdINS6_IJS8_SA_S9_EEENS6_IJNS7_ILi1EEESI_SI_EEESC_SE_Li256ELb0ELb1ELb1ELb0EEENS1_19SingleTileSchedulerILb0ELb1ELb1ELi128EEEEEEEEEvNT_6ParamsE --------------------------
	.section	.nv.constant0._ZN7cutlass13device_kernelIN5flash19enable_sm80_to_sm89INS1_16FlashAttnFwdSm80INS1_25CollectiveMainloopFwdSm80ILi8ELi1ELb0EN4cute5tupleIJNS5_1CILi128EEENS7_ILi96EEENS7_ILi256EEEEEELi256ENS_10bfloat16_tEfNS_4arch4Sm80ELb0ELb0ELb0ELb0ELb1ELb0ELb1ELb1EEENS1_21CollectiveEpilogueFwdINS6_IJS8_SA_S9_EEENS6_IJNS7_ILi1EEESI_SI_EEESC_SE_Li256ELb0ELb1ELb1ELb0EEENS1_19SingleTileSchedulerILb0ELb1ELb1ELi128EEEEEEEEEvNT_6ParamsE,"a",@progbits
	.sectionflags	@""
	.align	4
.nv.constant0._ZN7cutlass13device_kernelIN5flash19enable_sm80_to_sm89INS1_16FlashAttnFwdSm80INS1_25CollectiveMainloopFwdSm80ILi8ELi1ELb0EN4cute5tupleIJNS5_1CILi128EEENS7_ILi96EEENS7_ILi256EEEEEELi256ENS_10bfloat16_tEfNS_4arch4Sm80ELb0ELb0ELb0ELb0ELb1ELb0ELb1ELb1EEENS1_21CollectiveEpilogueFwdINS6_IJS8_SA_S9_EEENS6_IJNS7_ILi1EEESI_SI_EEESC_SE_Li256ELb0ELb1ELb1ELb0EEENS1_19SingleTileSchedulerILb0ELb1ELb1ELi128EEEEEEEEEvNT_6ParamsE:
	.zero		1576


//--------------------- .nv.constant0._ZN7cutlass13device_kernelIN5flash19enable_sm80_to_sm89INS1_16FlashAttnFwdSm80INS1_25CollectiveMainloopFwdSm80ILi8ELi1ELb0EN4cute5tupleIJNS5_1CILi128EEENS7_ILi64EEENS7_ILi256EEEEEELi256ENS_10bfloat16_tEfNS_4arch4Sm80ELb0ELb0ELb0ELb1ELb1ELb0ELb1ELb1EEENS1_21CollectiveEpilogueFwdINS6_IJS8_SA_S9_EEENS6_IJNS7_ILi1EEESI_SI_EEESC_SE_Li256ELb1ELb1ELb1ELb0EEENS1_36VarlenDynamicPersistentTileSchedulerILi128ELi64ELi256ELi256ELb1ELb1ELb0ELb0ELb1ELb1EEEEEEEEEvNT_6ParamsE --------------------------
	.section	.nv.constant0._ZN7cutlass13device_kernelIN5flash19enable_sm80_to_sm89INS1_16FlashAttnFwdSm80INS1_25CollectiveMainloopFwdSm80ILi8ELi1ELb0EN4cute5tupleIJNS5_1CILi128EEENS7_ILi64EEENS7_ILi256EEEEEELi256ENS_10bfloat16_tEfNS_4arch4Sm80ELb0ELb0ELb0ELb1ELb1ELb0ELb1ELb1EEENS1_21CollectiveEpilogueFwdINS6_IJS8_SA_S9_EEENS6_IJNS7_ILi1EEESI_SI_EEESC_SE_Li256ELb1ELb1ELb1ELb0EEENS1_36VarlenDynamicPersistentTileSchedulerILi128ELi64ELi256ELi256ELb1ELb1ELb0ELb0ELb1ELb1EEEEEEEEEvNT_6ParamsE,"a",@progbits
	.sectionflags	@""
	.align	4
.nv.constant0._ZN7cutlass13device_kernelIN5flash19enable_sm80_to_sm89INS1_16FlashAttnFwdSm80INS1_25CollectiveMainloopFwdSm80ILi8ELi1ELb0EN4cute5tupleIJNS5_1CILi128EEENS7_ILi64EEENS7_ILi256EEEEEELi256ENS_10bfloat16_tEfNS_4arch4Sm80ELb0ELb0ELb0ELb1ELb1ELb0ELb1ELb1EEENS1_21CollectiveEpilogueFwdINS6_IJS8_SA_S9_EEENS6_IJNS7_ILi1EEESI_SI_EEESC_SE_Li256ELb1ELb1ELb1ELb0EEENS1_36VarlenDynamicPersistentTileSchedulerILi128ELi64ELi256ELi256ELb1ELb1ELb0ELb0ELb1ELb1EEEEEEEEEvNT_6ParamsE:
	.zero		1608


//--------------------- .nv.constant0._ZN7cutlass13device_kernelIN5flash19enable_sm80_to_sm89INS1_16FlashAttnFwdSm80INS1_25CollectiveMainloopFwdSm80ILi8ELi1ELb0EN4cute5tupleIJNS5_1CILi128EEENS7_ILi48EEENS7_ILi256EEEEEELi256ENS_10bfloat16_tEfNS_4arch4Sm80ELb0ELb0ELb0ELb1ELb1ELb1ELb1ELb1EEENS1_21CollectiveEpilogueFwdINS6_IJS8_SA_S9_EEENS6_IJNS7_ILi1EEESI_SI_EEESC_SE_Li256ELb1ELb1ELb1ELb0EEENS1_36VarlenDynamicPersistentTileSchedulerILi128ELi48ELi256ELi256ELb1ELb1ELb0ELb0ELb1ELb1EEEEEEEEEvNT_6ParamsE --------------------------
	.section	.nv.constant0._ZN7cutlass13device_kernelIN5flash19enable_sm80_to_sm89INS1_16FlashAttnFwdSm80INS1_25CollectiveMainloopFwdSm80ILi8ELi1ELb0EN4cute5tupleIJNS5_1CILi128EEENS7_ILi48EEENS7_ILi256EEEEEELi256ENS_10bfloat16_tEfNS_4arch4Sm80ELb0ELb0ELb0ELb1ELb1ELb1ELb1ELb1EEENS1_21CollectiveEpilogueFwdINS6_IJS8_SA_S9_EEENS6_IJNS7_ILi1EEESI_SI_EEESC_SE_Li256ELb1ELb1ELb1ELb0EEENS1_36VarlenDynamicPersistentTileSchedulerILi128ELi48ELi256ELi256ELb1ELb1ELb0ELb0ELb1ELb1EEEEEEEEEvNT_6ParamsE,"a",@progbits
	.sectionflags	@""
	.align	4
.nv.constant0._ZN7cutlass13device_kernelIN5flash19enable_sm80_to_sm89INS1_16FlashAttnFwdSm80INS1_25CollectiveMainloopFwdSm80ILi8ELi1ELb0EN4cute5tupleIJNS5_1CILi128EEENS7_ILi48EEENS7_ILi256EEEEEELi256ENS_10bfloat16_tEfNS_4arch4Sm80ELb0ELb0ELb0ELb1ELb1ELb1ELb1ELb1EEENS1_21CollectiveEpilogueFwdINS6_IJS8_SA_S9_EEENS6_IJNS7_ILi1EEESI_SI_EEESC_SE_Li256ELb1ELb1ELb1ELb0EEENS1_36VarlenDynamicPersistentTileSchedulerILi128ELi48ELi256ELi256ELb1ELb1ELb0ELb0ELb1ELb1EEEEEEEEEvNT_6ParamsE:
	.zero		1608


//--------------------- .nv.constant0._ZN7cutlass13device_kernelIN5flash19enable_sm80_to_sm89INS1_16FlashAttnFwdSm80INS1_25CollectiveMainloopFwdSm80ILi8ELi1ELb0EN4cute5tupleIJNS5_1CILi128EEENS7_ILi64EEENS7_ILi256EEEEEELi256ENS_10bfloat16_tEfNS_4arch4Sm80ELb0ELb1ELb0ELb0ELb1ELb0ELb1ELb1EEENS1_21CollectiveEpilogueFwdINS6_IJS8_SA_S9_EEENS6_IJNS7_ILi1EEESI_SI_EEESC_SE_Li256ELb0ELb1ELb1ELb0EEENS1_19SingleTileSchedulerILb0ELb1ELb1ELi128EEEEEEEEEvNT_6ParamsE --------------------------
	.section	.nv.constant0._ZN7cutlass13device_kernelIN5flash19enable_sm80_to_sm89INS1_16FlashAttnFwdSm80INS1_25CollectiveMainloopFwdSm80ILi8ELi1ELb0EN4cute5tupleIJNS5_1CILi128EEENS7_ILi64EEENS7_ILi256EEEEEELi256ENS_10bfloat16_tEfNS_4arch4Sm80ELb0ELb1ELb0ELb0ELb1ELb0ELb1ELb1EEENS1_21CollectiveEpilogueFwdINS6_IJS8_SA_S9_EEENS6_IJNS7_ILi1EEESI_SI_EEESC_SE_Li256ELb0ELb1ELb1ELb0EEENS1_19SingleTileSchedulerILb0ELb1ELb1ELi128EEEEEEEEEvNT_6ParamsE,"a",@progbits
	.sectionflags	@""
	.align	4
.nv.constant0._ZN7cutlass13device_kernelIN5flash19enable_sm80_to_sm89INS1_16FlashAttnFwdSm80INS1_25CollectiveMainloopFwdSm80ILi8ELi1ELb0EN4cute5tupleIJNS5_1CILi128EEENS7_ILi64EEENS7_ILi256EEEEEELi256ENS_10bfloat16_tEfNS_4arch4Sm80ELb0ELb1ELb0ELb0ELb1ELb0ELb1ELb1EEENS1_21CollectiveEpilogueFwdINS6_IJS8_SA_S9_EEENS6_IJNS7_ILi1EEESI_SI_EEESC_SE_Li256ELb0ELb1ELb1ELb0EEENS1_19SingleTileSchedulerILb0ELb1ELb1ELi128EEEEEEEEEvNT_6ParamsE:
	.zero		1576


//--------------------- .nv.constant0._ZN7cutlass13device_kernelIN5flash19enable_sm80_to_sm89INS1_16FlashAttnFwdSm80INS1_25CollectiveMainloopFwdSm80ILi8ELi1ELb0EN4cute5tupleIJNS5_1CILi128EEENS7_ILi64EEENS7_ILi256EEEEEELi256ENS_10bfloat16_tEfNS_4arch4Sm80ELb0ELb1ELb0ELb1ELb1ELb0ELb1ELb1EEENS1_21CollectiveEpilogueFwdINS6_IJS8_SA_S9_EEENS6_IJNS7_ILi1EEESI_SI_EEESC_SE_Li256ELb1ELb1ELb1ELb0EEENS1_36VarlenDynamicPersistentTileSchedulerILi128ELi64ELi256ELi256ELb1ELb1ELb0ELb1ELb0ELb1EEEEEEEEEvNT_6ParamsE --------------------------
	.section	.nv.constant0._ZN7cutlass13device_kernelIN5flash19enable_sm80_to_sm89INS1_16FlashAttnFwdSm80INS1_25CollectiveMainloopFwdSm80ILi8ELi1ELb0EN4cute5tupleIJNS5_1CILi128EEENS7_ILi64EEENS7_ILi256EEEEEELi256ENS_10bfloat16_tEfNS_4arch4Sm80ELb0ELb1ELb0ELb1ELb1ELb0ELb1ELb1EEENS1_21CollectiveEpilogueFwdINS6_IJS8_SA_S9_EEENS6_IJNS7_ILi1EEESI_SI_EEESC_SE_Li256ELb1ELb1ELb1ELb0EEENS1_36VarlenDynamicPersistentTileSchedulerILi128ELi64ELi256ELi256ELb1ELb1ELb0ELb1ELb0ELb1EEEEEEEEEvNT_6ParamsE,"a",@progbits
	.sectionflags	@""
	.align	4
.nv.constant0._ZN7cutlass13device_kernelIN5flash19enable_sm80_to_sm89INS1_16FlashAttnFwdSm80INS1_25CollectiveMainloopFwdSm80ILi8ELi1ELb0EN4cute5tupleIJNS5_1CILi128EEENS7_ILi64EEENS7_ILi256EEEEEELi256ENS_10bfloat16_tEfNS_4arch4Sm80ELb0ELb1ELb0ELb1ELb1ELb0ELb1ELb1EEENS1_21CollectiveEpilogueFwdINS6_IJS8_SA_S9_EEENS6_IJNS7_ILi1EEESI_SI_EEESC_SE_Li256ELb1ELb1ELb1ELb0EEENS1_36VarlenDynamicPersistentTileSchedulerILi128ELi64ELi256ELi256ELb1ELb1ELb0ELb1ELb0ELb1EEEEEEEEEvNT_6ParamsE:
	.zero		1608


//--------------------- .nv.constant0._ZN7cutlass13device_kernelIN5flash19enable_sm80_to_sm89INS1_16FlashAttnFwdSm80INS1_25CollectiveMainloopFwdSm80ILi8ELi1ELb0EN4cute5tupleIJNS5_1CILi128EEENS7_ILi48EEENS7_ILi256EEEEEELi256ENS_10bfloat16_tEfNS_4arch4Sm80ELb0ELb1ELb0ELb1ELb1ELb1ELb1ELb1EEENS1_21CollectiveEpilogueFwdINS6_IJS8_SA_S9_EEENS6_IJNS7_ILi1EEESI_SI_EEESC_SE_Li256ELb1ELb1ELb1ELb0EEENS1_36VarlenDynamicPersistentTileSchedulerILi128ELi48ELi256ELi256ELb1ELb1ELb0ELb1ELb0ELb1EEEEEEEEEvNT_6ParamsE --------------------------
	.section	.nv.constant0._ZN7cutlass13device_kernelIN5flash19enable_sm80_to_sm89INS1_16FlashAttnFwdSm80INS1_25CollectiveMainloopFwdSm80ILi8ELi1ELb0EN4cute5tupleIJNS5_1CILi128EEENS7_ILi48EEENS7_ILi256EEEEEELi256ENS_10bfloat16_tEfNS_4arch4Sm80ELb0ELb1ELb0ELb1ELb1ELb1ELb1ELb1EEENS1_21CollectiveEpilogueFwdINS6_IJS8_SA_S9_EEENS6_IJNS7_ILi1EEESI_SI_EEESC_SE_Li256ELb1ELb1ELb1ELb0EEENS1_36VarlenDynamicPersistentTileSchedulerILi128ELi48ELi256ELi256ELb1ELb1ELb0ELb1ELb0ELb1EEEEEEEEEvNT_6ParamsE,"a",@progbits
	.sectionflags	@""
	.align	4
.nv.constant0._ZN7cutlass13device_kernelIN5flash19enable_sm80_to_sm89INS1_16FlashAttnFwdSm80INS1_25CollectiveMainloopFwdSm80ILi8ELi1ELb0EN4cute5tupleIJNS5_1CILi128EEENS7_ILi48EEENS7_ILi256EEEEEELi256ENS_10bfloat16_tEfNS_4arch4Sm80ELb0ELb1ELb0ELb1ELb1ELb1ELb1ELb1EEENS1_21CollectiveEpilogueFwdINS6_IJS8_SA_S9_EEENS6_IJNS7_ILi1EEESI_SI_EEESC_SE_Li256ELb1ELb1ELb1ELb0EEENS1_36VarlenDynamicPersistentTileSchedulerILi128ELi48ELi256ELi256ELb1ELb1ELb0ELb1ELb0ELb1EEEEEEEEEvNT_6ParamsE:
	.zero		1608


//--------------------- .nv.constant0._ZN7cutlass13device_kernelIN5flash19enable_sm80_to_sm89INS1_16FlashAttnFwdSm80INS1_25CollectiveMainloopFwdSm80ILi8ELi1ELb0EN4cute5tupleIJNS5_1CILi128EEENS7_ILi96EEENS7_ILi256EEEEEELi256ENS_10bfloat16_tEfNS_4arch4Sm80ELb1ELb0ELb0ELb0ELb1ELb0ELb1ELb1EEENS1_21CollectiveEpilogueFwdINS6_IJS8_SA_S9_EEENS6_IJNS7_ILi1EEESI_SI_EEESC_SE_Li256ELb0ELb1ELb1ELb0EEENS1_30DynamicPersistentTileSchedulerILi256ELi256ELb1ELb1ELb0EEEEEEEEEvNT_6ParamsE --------------------------
	.section	.nv.constant0._ZN7cutlass13device_kernelIN5flash19enable_sm80_to_sm89INS1_16FlashAttnFwdSm80INS1_25CollectiveMainloopFwdSm80ILi8ELi1ELb0EN4cute5tupleIJNS5_1CILi128EEENS7_ILi96EEENS7_ILi256EEEEEELi256ENS_10bfloat16_tEfNS_4arch4Sm80ELb1ELb0ELb0ELb0ELb1ELb0ELb1ELb1EEENS1_21CollectiveEpilogueFwdINS6_IJS8_SA_S9_EEENS6_IJNS7_ILi1EEESI_SI_EEESC_SE_Li256ELb0ELb1ELb1ELb0EEENS1_30DynamicPersistentTileSchedulerILi256ELi256ELb1ELb1ELb0EEEEEEEEEvNT_6ParamsE,"a",@progbits
	.sectionflags	@""
	.align	4
.nv.constant0._ZN7cutlass13device_kernelIN5flash19enable_sm80_to_sm89INS1_16FlashAttnFwdSm80INS1_25CollectiveMainloopFwdSm80ILi8ELi1ELb0EN4cute5tupleIJNS5_1CILi128EEENS7_ILi96EEENS7_ILi256EEEEEELi256ENS_10bfloat16_tEfNS_4arch4Sm80ELb1ELb0ELb0ELb0ELb1ELb0ELb1ELb1EEENS1_21CollectiveEpilogueFwdINS6_IJS8_SA_S9_EEENS6_IJNS7_ILi1EEESI_SI_EEESC_SE_Li256ELb0ELb1ELb1ELb0EEENS1_30DynamicPersistentTileSchedulerILi256ELi256ELb1ELb1ELb0EEEEEEEEEvNT_6ParamsE:
	.zero		1592


//--------------------- .nv.constant0._ZN7cutlass13device_kernelIN5flash19enable_sm80_to_sm89INS1_16FlashAttnFwdSm80INS1_25CollectiveMainloopFwdSm80ILi8ELi1ELb0EN4cute5tupleIJNS5_1CILi128EEENS7_ILi64EEENS7_ILi256EEEEEELi256ENS_10bfloat16_tEfNS_4arch4Sm80ELb1ELb0ELb0ELb1ELb1ELb0ELb1ELb1EEENS1_21CollectiveEpilogueFwdINS6_IJS8_SA_S9_EEENS6_IJNS7_ILi1EEESI_SI_EEESC_SE_Li256ELb1ELb1ELb1ELb0EEENS1_36VarlenDynamicPersistentTileSchedulerILi128ELi64ELi256ELi256ELb1ELb1ELb0ELb1ELb1ELb1EEEEEEEEEvNT_6ParamsE --------------------------
	.section	.nv.constant0._ZN7cutlass13device_kernelIN5flash19enable_sm80_to_sm89INS1_16FlashAttnFwdSm80INS1_25CollectiveMainloopFwdSm80ILi8ELi1ELb0EN4cute5tupleIJNS5_1CILi128EEENS7_ILi64EEENS7_ILi256EEEEEELi256ENS_10bfloat16_tEfNS_4arch4Sm80ELb1ELb0ELb0ELb1ELb1ELb0ELb1ELb1EEENS1_21CollectiveEpilogueFwdINS6_IJS8_SA_S9_EEENS6_IJNS7_ILi1EEESI_SI_EEESC_SE_Li256ELb1ELb1ELb1ELb0EEENS1_36VarlenDynamicPersistentTileSchedulerILi128ELi64ELi256ELi256ELb1ELb1ELb0ELb1ELb1ELb1EEEEEEEEEvNT_6ParamsE,"a",@progbits
	.sectionflags	@""
	.align	4
.nv.constant0._ZN7cutlass13device_kernelIN5flash19enable_sm80_to_sm89INS1_16FlashAttnFwdSm80INS1_25CollectiveMainloopFwdSm80ILi8ELi1ELb0EN4cute5tupleIJNS5_1CILi128EEENS7_ILi64EEENS7_ILi256EEEEEELi256ENS_10bfloat16_tEfNS_4arch4Sm80ELb1ELb0ELb0ELb1ELb1ELb0ELb1ELb1EEENS1_21CollectiveEpilogueFwdINS6_IJS8_SA_S9_EEENS6_IJNS7_ILi1EEESI_SI_EEESC_SE_Li256ELb1ELb1ELb1ELb0EEENS1_36VarlenDynamicPersistentTileSchedulerILi128ELi64ELi256ELi256ELb1ELb1ELb0ELb1ELb1ELb1EEEEEEEEEvNT_6ParamsE:
	.zero		1608


//--------------------- .nv.constant0._ZN7cutlass13device_kernelIN5flash19enable_sm80_to_sm89INS1_16FlashAttnFwdSm80INS1_25CollectiveMainloopFwdSm80ILi8ELi1ELb0EN4cute5tupleIJNS5_1CILi128EEENS7_ILi48EEENS7_ILi256EEEEEELi256ENS_10bfloat16_tEfNS_4arch4Sm80ELb1ELb0ELb0ELb1ELb1ELb1ELb1ELb1EEENS1_21CollectiveEpilogueFwdINS6_IJS8_SA_S9_EEENS6_IJNS7_ILi1EEESI_SI_EEESC_SE_Li256ELb1ELb1ELb1ELb0EEENS1_36VarlenDynamicPersistentTileSchedulerILi128ELi48ELi256ELi256ELb1ELb1ELb0ELb1ELb1ELb1EEEEEEEEEvNT_6ParamsE --------------------------
	.section	.nv.constant0._ZN7cutlass13device_kernelIN5flash19enable_sm80_to_sm89INS1_16FlashAttnFwdSm80INS1_25CollectiveMainloopFwdSm80ILi8ELi1ELb0EN4cute5tupleIJNS5_1CILi128EEENS7_ILi48EEENS7_ILi256EEEEEELi256ENS_10bfloat16_tEfNS_4arch4Sm80ELb1ELb0ELb0ELb1ELb1ELb1ELb1ELb1EEENS1_21CollectiveEpilogueFwdINS6_IJS8_SA_S9_EEENS6_IJNS7_ILi1EEESI_SI_EEESC_SE_Li256ELb1ELb1ELb1ELb0EEENS1_36VarlenDynamicPersistentTileSchedulerILi128ELi48ELi256ELi256ELb1ELb1ELb0ELb1ELb1ELb1EEEEEEEEEvNT_6ParamsE,"a",@progbits
	.sectionflags	@""
	.align	4
.nv.constant0._ZN7cutlass13device_kernelIN5flash19enable_sm80_to_sm89INS1_16FlashAttnFwdSm80INS1_25CollectiveMainloopFwdSm80ILi8ELi1ELb0EN4cute5tupleIJNS5_1CILi128EEENS7_ILi48EEENS7_ILi256EEEEEELi256ENS_10bfloat16_tEfNS_4arch4Sm80ELb1ELb0ELb0ELb1ELb1ELb1ELb1ELb1EEENS1_21CollectiveEpilogueFwdINS6_IJS8_SA_S9_EEENS6_IJNS7_ILi1EEESI_SI_EEESC_SE_Li256ELb1ELb1ELb1ELb0EEENS1_36VarlenDynamicPersistentTileSchedulerILi128ELi48ELi256ELi256ELb1ELb1ELb0ELb1ELb1ELb1EEEEEEEEEvNT_6ParamsE:
	.zero		1608


//--------------------- SYMBOLS --------------------------

	.type		.nv.reservedSmem.offset0,@object
	.size		.nv.reservedSmem.offset0,0x4
